//
// Generated by NVIDIA NVVM Compiler
//
// Compiler Build ID: CL-36424714
// Cuda compilation tools, release 13.0, V13.0.88
// Based on NVVM 20.0.0
//

.version 9.0
.target sm_100
.address_size 64

	// .globl	my_kernel_kernel0
// _ZZ17my_kernel_kernel0E18PaddedInput_shared has been demoted
// _ZZ17my_kernel_kernel0E18placeholder_shared has been demoted

.visible .entry my_kernel_kernel0(
	.param .u64 .ptr .align 1 my_kernel_kernel0_param_0,
	.param .u64 .ptr .align 1 my_kernel_kernel0_param_1,
	.param .u64 .ptr .align 1 my_kernel_kernel0_param_2,
	.param .u64 .ptr .align 1 my_kernel_kernel0_param_3,
	.param .u64 .ptr .align 1 my_kernel_kernel0_param_4
)
{
	.local .align 16 .b8 	__local_depot0[7200];
	.reg .b64 	%SP;
	.reg .b64 	%SPL;
	.reg .pred 	%p<14>;
	.reg .b16 	%rs<45>;
	.reg .b32 	%r<137>;
	.reg .b32 	%f<564>;
	.reg .b64 	%rd<53>;
	// demoted variable
	.shared .align 4 .b8 _ZZ17my_kernel_kernel0E18PaddedInput_shared[43200];
	// demoted variable
	.shared .align 4 .b8 _ZZ17my_kernel_kernel0E18placeholder_shared[144];
	mov.u64 	%SPL, __local_depot0;
	ld.param.u64 	%rd10, [my_kernel_kernel0_param_0];
	ld.param.u64 	%rd11, [my_kernel_kernel0_param_1];
	add.u64 	%rd1, %SPL, 0;
	mov.b32 	%r124, 0;
$L__BB0_1:
	mul.lo.s32 	%r39, %r124, 450;
	mul.wide.u32 	%rd16, %r39, 4;
	add.s64 	%rd17, %rd1, %rd16;
	mov.f32 	%f43, 0f00000000;
	st.local.v2.f32 	[%rd17], {%f43, %f43};
	st.local.v2.f32 	[%rd17+8], {%f43, %f43};
	st.local.v2.f32 	[%rd17+16], {%f43, %f43};
	st.local.v2.f32 	[%rd17+24], {%f43, %f43};
	st.local.v2.f32 	[%rd17+32], {%f43, %f43};
	st.local.v2.f32 	[%rd17+40], {%f43, %f43};
	st.local.v2.f32 	[%rd17+48], {%f43, %f43};
	st.local.v2.f32 	[%rd17+56], {%f43, %f43};
	st.local.v2.f32 	[%rd17+64], {%f43, %f43};
	st.local.v2.f32 	[%rd17+72], {%f43, %f43};
	st.local.v2.f32 	[%rd17+80], {%f43, %f43};
	st.local.v2.f32 	[%rd17+88], {%f43, %f43};
	st.local.v2.f32 	[%rd17+96], {%f43, %f43};
	st.local.v2.f32 	[%rd17+104], {%f43, %f43};
	st.local.v2.f32 	[%rd17+112], {%f43, %f43};
	st.local.v2.f32 	[%rd17+120], {%f43, %f43};
	st.local.v2.f32 	[%rd17+128], {%f43, %f43};
	st.local.v2.f32 	[%rd17+136], {%f43, %f43};
	st.local.v2.f32 	[%rd17+144], {%f43, %f43};
	st.local.v2.f32 	[%rd17+152], {%f43, %f43};
	st.local.v2.f32 	[%rd17+160], {%f43, %f43};
	st.local.v2.f32 	[%rd17+168], {%f43, %f43};
	st.local.v2.f32 	[%rd17+176], {%f43, %f43};
	st.local.v2.f32 	[%rd17+184], {%f43, %f43};
	st.local.v2.f32 	[%rd17+192], {%f43, %f43};
	st.local.v2.f32 	[%rd17+200], {%f43, %f43};
	st.local.v2.f32 	[%rd17+208], {%f43, %f43};
	st.local.v2.f32 	[%rd17+216], {%f43, %f43};
	st.local.v2.f32 	[%rd17+224], {%f43, %f43};
	st.local.v2.f32 	[%rd17+232], {%f43, %f43};
	st.local.v2.f32 	[%rd17+240], {%f43, %f43};
	st.local.v2.f32 	[%rd17+248], {%f43, %f43};
	st.local.v2.f32 	[%rd17+256], {%f43, %f43};
	st.local.v2.f32 	[%rd17+264], {%f43, %f43};
	st.local.v2.f32 	[%rd17+272], {%f43, %f43};
	st.local.v2.f32 	[%rd17+280], {%f43, %f43};
	st.local.v2.f32 	[%rd17+288], {%f43, %f43};
	st.local.v2.f32 	[%rd17+296], {%f43, %f43};
	st.local.v2.f32 	[%rd17+304], {%f43, %f43};
	st.local.v2.f32 	[%rd17+312], {%f43, %f43};
	st.local.v2.f32 	[%rd17+320], {%f43, %f43};
	st.local.v2.f32 	[%rd17+328], {%f43, %f43};
	st.local.v2.f32 	[%rd17+336], {%f43, %f43};
	st.local.v2.f32 	[%rd17+344], {%f43, %f43};
	st.local.v2.f32 	[%rd17+352], {%f43, %f43};
	st.local.v2.f32 	[%rd17+360], {%f43, %f43};
	st.local.v2.f32 	[%rd17+368], {%f43, %f43};
	st.local.v2.f32 	[%rd17+376], {%f43, %f43};
	st.local.v2.f32 	[%rd17+384], {%f43, %f43};
	st.local.v2.f32 	[%rd17+392], {%f43, %f43};
	st.local.v2.f32 	[%rd17+400], {%f43, %f43};
	st.local.v2.f32 	[%rd17+408], {%f43, %f43};
	st.local.v2.f32 	[%rd17+416], {%f43, %f43};
	st.local.v2.f32 	[%rd17+424], {%f43, %f43};
	st.local.v2.f32 	[%rd17+432], {%f43, %f43};
	st.local.v2.f32 	[%rd17+440], {%f43, %f43};
	st.local.v2.f32 	[%rd17+448], {%f43, %f43};
	st.local.v2.f32 	[%rd17+456], {%f43, %f43};
	st.local.v2.f32 	[%rd17+464], {%f43, %f43};
	st.local.v2.f32 	[%rd17+472], {%f43, %f43};
	st.local.v2.f32 	[%rd17+480], {%f43, %f43};
	st.local.v2.f32 	[%rd17+488], {%f43, %f43};
	st.local.v2.f32 	[%rd17+496], {%f43, %f43};
	st.local.v2.f32 	[%rd17+504], {%f43, %f43};
	st.local.v2.f32 	[%rd17+512], {%f43, %f43};
	st.local.v2.f32 	[%rd17+520], {%f43, %f43};
	st.local.v2.f32 	[%rd17+528], {%f43, %f43};
	st.local.v2.f32 	[%rd17+536], {%f43, %f43};
	st.local.v2.f32 	[%rd17+544], {%f43, %f43};
	st.local.v2.f32 	[%rd17+552], {%f43, %f43};
	st.local.v2.f32 	[%rd17+560], {%f43, %f43};
	st.local.v2.f32 	[%rd17+568], {%f43, %f43};
	st.local.v2.f32 	[%rd17+576], {%f43, %f43};
	st.local.v2.f32 	[%rd17+584], {%f43, %f43};
	st.local.v2.f32 	[%rd17+592], {%f43, %f43};
	st.local.v2.f32 	[%rd17+600], {%f43, %f43};
	st.local.v2.f32 	[%rd17+608], {%f43, %f43};
	st.local.v2.f32 	[%rd17+616], {%f43, %f43};
	st.local.v2.f32 	[%rd17+624], {%f43, %f43};
	st.local.v2.f32 	[%rd17+632], {%f43, %f43};
	st.local.v2.f32 	[%rd17+640], {%f43, %f43};
	st.local.v2.f32 	[%rd17+648], {%f43, %f43};
	st.local.v2.f32 	[%rd17+656], {%f43, %f43};
	st.local.v2.f32 	[%rd17+664], {%f43, %f43};
	st.local.v2.f32 	[%rd17+672], {%f43, %f43};
	st.local.v2.f32 	[%rd17+680], {%f43, %f43};
	st.local.v2.f32 	[%rd17+688], {%f43, %f43};
	st.local.v2.f32 	[%rd17+696], {%f43, %f43};
	st.local.v2.f32 	[%rd17+704], {%f43, %f43};
	st.local.v2.f32 	[%rd17+712], {%f43, %f43};
	st.local.v2.f32 	[%rd17+720], {%f43, %f43};
	st.local.v2.f32 	[%rd17+728], {%f43, %f43};
	st.local.v2.f32 	[%rd17+736], {%f43, %f43};
	st.local.v2.f32 	[%rd17+744], {%f43, %f43};
	st.local.v2.f32 	[%rd17+752], {%f43, %f43};
	st.local.v2.f32 	[%rd17+760], {%f43, %f43};
	st.local.v2.f32 	[%rd17+768], {%f43, %f43};
	st.local.v2.f32 	[%rd17+776], {%f43, %f43};
	st.local.v2.f32 	[%rd17+784], {%f43, %f43};
	st.local.v2.f32 	[%rd17+792], {%f43, %f43};
	st.local.v2.f32 	[%rd17+800], {%f43, %f43};
	st.local.v2.f32 	[%rd17+808], {%f43, %f43};
	st.local.v2.f32 	[%rd17+816], {%f43, %f43};
	st.local.v2.f32 	[%rd17+824], {%f43, %f43};
	st.local.v2.f32 	[%rd17+832], {%f43, %f43};
	st.local.v2.f32 	[%rd17+840], {%f43, %f43};
	st.local.v2.f32 	[%rd17+848], {%f43, %f43};
	st.local.v2.f32 	[%rd17+856], {%f43, %f43};
	st.local.v2.f32 	[%rd17+864], {%f43, %f43};
	st.local.v2.f32 	[%rd17+872], {%f43, %f43};
	st.local.v2.f32 	[%rd17+880], {%f43, %f43};
	st.local.v2.f32 	[%rd17+888], {%f43, %f43};
	st.local.v2.f32 	[%rd17+896], {%f43, %f43};
	st.local.v2.f32 	[%rd17+904], {%f43, %f43};
	st.local.v2.f32 	[%rd17+912], {%f43, %f43};
	st.local.v2.f32 	[%rd17+920], {%f43, %f43};
	st.local.v2.f32 	[%rd17+928], {%f43, %f43};
	st.local.v2.f32 	[%rd17+936], {%f43, %f43};
	st.local.v2.f32 	[%rd17+944], {%f43, %f43};
	st.local.v2.f32 	[%rd17+952], {%f43, %f43};
	st.local.v2.f32 	[%rd17+960], {%f43, %f43};
	st.local.v2.f32 	[%rd17+968], {%f43, %f43};
	st.local.v2.f32 	[%rd17+976], {%f43, %f43};
	st.local.v2.f32 	[%rd17+984], {%f43, %f43};
	st.local.v2.f32 	[%rd17+992], {%f43, %f43};
	st.local.v2.f32 	[%rd17+1000], {%f43, %f43};
	st.local.v2.f32 	[%rd17+1008], {%f43, %f43};
	st.local.v2.f32 	[%rd17+1016], {%f43, %f43};
	st.local.v2.f32 	[%rd17+1024], {%f43, %f43};
	st.local.v2.f32 	[%rd17+1032], {%f43, %f43};
	st.local.v2.f32 	[%rd17+1040], {%f43, %f43};
	st.local.v2.f32 	[%rd17+1048], {%f43, %f43};
	st.local.v2.f32 	[%rd17+1056], {%f43, %f43};
	st.local.v2.f32 	[%rd17+1064], {%f43, %f43};
	st.local.v2.f32 	[%rd17+1072], {%f43, %f43};
	st.local.v2.f32 	[%rd17+1080], {%f43, %f43};
	st.local.v2.f32 	[%rd17+1088], {%f43, %f43};
	st.local.v2.f32 	[%rd17+1096], {%f43, %f43};
	st.local.v2.f32 	[%rd17+1104], {%f43, %f43};
	st.local.v2.f32 	[%rd17+1112], {%f43, %f43};
	st.local.v2.f32 	[%rd17+1120], {%f43, %f43};
	st.local.v2.f32 	[%rd17+1128], {%f43, %f43};
	st.local.v2.f32 	[%rd17+1136], {%f43, %f43};
	st.local.v2.f32 	[%rd17+1144], {%f43, %f43};
	st.local.v2.f32 	[%rd17+1152], {%f43, %f43};
	st.local.v2.f32 	[%rd17+1160], {%f43, %f43};
	st.local.v2.f32 	[%rd17+1168], {%f43, %f43};
	st.local.v2.f32 	[%rd17+1176], {%f43, %f43};
	st.local.v2.f32 	[%rd17+1184], {%f43, %f43};
	st.local.v2.f32 	[%rd17+1192], {%f43, %f43};
	st.local.v2.f32 	[%rd17+1200], {%f43, %f43};
	st.local.v2.f32 	[%rd17+1208], {%f43, %f43};
	st.local.v2.f32 	[%rd17+1216], {%f43, %f43};
	st.local.v2.f32 	[%rd17+1224], {%f43, %f43};
	st.local.v2.f32 	[%rd17+1232], {%f43, %f43};
	st.local.v2.f32 	[%rd17+1240], {%f43, %f43};
	st.local.v2.f32 	[%rd17+1248], {%f43, %f43};
	st.local.v2.f32 	[%rd17+1256], {%f43, %f43};
	st.local.v2.f32 	[%rd17+1264], {%f43, %f43};
	st.local.v2.f32 	[%rd17+1272], {%f43, %f43};
	st.local.v2.f32 	[%rd17+1280], {%f43, %f43};
	st.local.v2.f32 	[%rd17+1288], {%f43, %f43};
	st.local.v2.f32 	[%rd17+1296], {%f43, %f43};
	st.local.v2.f32 	[%rd17+1304], {%f43, %f43};
	st.local.v2.f32 	[%rd17+1312], {%f43, %f43};
	st.local.v2.f32 	[%rd17+1320], {%f43, %f43};
	st.local.v2.f32 	[%rd17+1328], {%f43, %f43};
	st.local.v2.f32 	[%rd17+1336], {%f43, %f43};
	st.local.v2.f32 	[%rd17+1344], {%f43, %f43};
	st.local.v2.f32 	[%rd17+1352], {%f43, %f43};
	st.local.v2.f32 	[%rd17+1360], {%f43, %f43};
	st.local.v2.f32 	[%rd17+1368], {%f43, %f43};
	st.local.v2.f32 	[%rd17+1376], {%f43, %f43};
	st.local.v2.f32 	[%rd17+1384], {%f43, %f43};
	st.local.v2.f32 	[%rd17+1392], {%f43, %f43};
	st.local.v2.f32 	[%rd17+1400], {%f43, %f43};
	st.local.v2.f32 	[%rd17+1408], {%f43, %f43};
	st.local.v2.f32 	[%rd17+1416], {%f43, %f43};
	st.local.v2.f32 	[%rd17+1424], {%f43, %f43};
	st.local.v2.f32 	[%rd17+1432], {%f43, %f43};
	st.local.v2.f32 	[%rd17+1440], {%f43, %f43};
	st.local.v2.f32 	[%rd17+1448], {%f43, %f43};
	st.local.v2.f32 	[%rd17+1456], {%f43, %f43};
	st.local.v2.f32 	[%rd17+1464], {%f43, %f43};
	st.local.v2.f32 	[%rd17+1472], {%f43, %f43};
	st.local.v2.f32 	[%rd17+1480], {%f43, %f43};
	st.local.v2.f32 	[%rd17+1488], {%f43, %f43};
	st.local.v2.f32 	[%rd17+1496], {%f43, %f43};
	st.local.v2.f32 	[%rd17+1504], {%f43, %f43};
	st.local.v2.f32 	[%rd17+1512], {%f43, %f43};
	st.local.v2.f32 	[%rd17+1520], {%f43, %f43};
	st.local.v2.f32 	[%rd17+1528], {%f43, %f43};
	st.local.v2.f32 	[%rd17+1536], {%f43, %f43};
	st.local.v2.f32 	[%rd17+1544], {%f43, %f43};
	st.local.v2.f32 	[%rd17+1552], {%f43, %f43};
	st.local.v2.f32 	[%rd17+1560], {%f43, %f43};
	st.local.v2.f32 	[%rd17+1568], {%f43, %f43};
	st.local.v2.f32 	[%rd17+1576], {%f43, %f43};
	st.local.v2.f32 	[%rd17+1584], {%f43, %f43};
	st.local.v2.f32 	[%rd17+1592], {%f43, %f43};
	st.local.v2.f32 	[%rd17+1600], {%f43, %f43};
	st.local.v2.f32 	[%rd17+1608], {%f43, %f43};
	st.local.v2.f32 	[%rd17+1616], {%f43, %f43};
	st.local.v2.f32 	[%rd17+1624], {%f43, %f43};
	st.local.v2.f32 	[%rd17+1632], {%f43, %f43};
	st.local.v2.f32 	[%rd17+1640], {%f43, %f43};
	st.local.v2.f32 	[%rd17+1648], {%f43, %f43};
	st.local.v2.f32 	[%rd17+1656], {%f43, %f43};
	st.local.v2.f32 	[%rd17+1664], {%f43, %f43};
	st.local.v2.f32 	[%rd17+1672], {%f43, %f43};
	st.local.v2.f32 	[%rd17+1680], {%f43, %f43};
	st.local.v2.f32 	[%rd17+1688], {%f43, %f43};
	st.local.v2.f32 	[%rd17+1696], {%f43, %f43};
	st.local.v2.f32 	[%rd17+1704], {%f43, %f43};
	st.local.v2.f32 	[%rd17+1712], {%f43, %f43};
	st.local.v2.f32 	[%rd17+1720], {%f43, %f43};
	st.local.v2.f32 	[%rd17+1728], {%f43, %f43};
	st.local.v2.f32 	[%rd17+1736], {%f43, %f43};
	st.local.v2.f32 	[%rd17+1744], {%f43, %f43};
	st.local.v2.f32 	[%rd17+1752], {%f43, %f43};
	st.local.v2.f32 	[%rd17+1760], {%f43, %f43};
	st.local.v2.f32 	[%rd17+1768], {%f43, %f43};
	st.local.v2.f32 	[%rd17+1776], {%f43, %f43};
	st.local.v2.f32 	[%rd17+1784], {%f43, %f43};
	st.local.v2.f32 	[%rd17+1792], {%f43, %f43};
	add.s32 	%r124, %r124, 1;
	setp.ne.s32 	%p1, %r124, 4;
	@%p1 bra 	$L__BB0_1;
	cvta.to.global.u64 	%rd2, %rd10;
	mov.u32 	%r41, %ctaid.x;
	shr.u32 	%r3, %r41, 3;
	and.b32  	%r4, %r41, 4;
	shl.b32 	%r42, %r41, 29;
	shr.s32 	%r43, %r42, 31;
	and.b32  	%r44, %r43, 4320;
	mov.u32 	%r5, %tid.x;
	mad.lo.s32 	%r45, %r3, 129600, %r5;
	add.s32 	%r6, %r45, %r44;
	and.b32  	%r46, %r41, 3;
	mul.lo.s32 	%r7, %r46, 6;
	mul.lo.s32 	%r8, %r5, 30;
	cvta.to.global.u64 	%rd3, %rd11;
	mov.b32 	%r125, 0;
$L__BB0_3:
	bar.sync 	0;
	mad.lo.s32 	%r10, %r125, 6, %r6;
	mov.b32 	%r126, 0;
$L__BB0_4:
	cvt.u16.u32 	%rs1, %r126;
	mul.hi.u16 	%rs2, %rs1, -28253;
	shr.u16 	%rs3, %rs2, 8;
	cvt.u32.u16 	%r48, %rs3;
	mul.lo.s16 	%rs4, %rs3, 450;
	sub.s16 	%rs5, %rs1, %rs4;
	mul.hi.u16 	%rs6, %rs5, 2185;
	mul.wide.u16 	%r49, %rs6, 8640;
	mul.hi.u16 	%rs7, %rs1, -30583;
	shr.u16 	%rs8, %rs7, 4;
	mul.lo.s16 	%rs9, %rs8, 30;
	sub.s16 	%rs10, %rs1, %rs9;
	mul.lo.s16 	%rs11, %rs10, 144;
	cvt.u32.u16 	%r50, %rs11;
	mad.lo.s32 	%r51, %r48, 518400, %r10;
	add.s32 	%r52, %r51, %r50;
	add.s32 	%r53, %r52, %r49;
	mul.wide.u32 	%rd18, %r53, 4;
	add.s64 	%rd19, %rd2, %rd18;
	ld.global.nc.f32 	%f44, [%rd19];
	mad.lo.s32 	%r54, %r126, 6, %r5;
	shl.b32 	%r55, %r54, 2;
	mov.u32 	%r56, _ZZ17my_kernel_kernel0E18PaddedInput_shared;
	add.s32 	%r57, %r56, %r55;
	st.shared.f32 	[%r57], %f44;
	add.s16 	%rs12, %rs1, 1;
	mul.hi.u16 	%rs13, %rs12, -28253;
	shr.u16 	%rs14, %rs13, 8;
	cvt.u32.u16 	%r58, %rs14;
	mul.lo.s16 	%rs15, %rs14, 450;
	sub.s16 	%rs16, %rs12, %rs15;
	mul.hi.u16 	%rs17, %rs16, 2185;
	mul.wide.u16 	%r59, %rs17, 8640;
	mul.hi.u16 	%rs18, %rs12, -30583;
	shr.u16 	%rs19, %rs18, 4;
	mul.lo.s16 	%rs20, %rs19, 30;
	sub.s16 	%rs21, %rs12, %rs20;
	mul.lo.s16 	%rs22, %rs21, 144;
	cvt.u32.u16 	%r60, %rs22;
	mad.lo.s32 	%r61, %r58, 518400, %r10;
	add.s32 	%r62, %r61, %r60;
	add.s32 	%r63, %r62, %r59;
	mul.wide.u32 	%rd20, %r63, 4;
	add.s64 	%rd21, %rd2, %rd20;
	ld.global.nc.f32 	%f45, [%rd21];
	st.shared.f32 	[%r57+24], %f45;
	add.s16 	%rs23, %rs1, 2;
	mul.hi.u16 	%rs24, %rs23, -28253;
	shr.u16 	%rs25, %rs24, 8;
	cvt.u32.u16 	%r64, %rs25;
	mul.lo.s16 	%rs26, %rs25, 450;
	sub.s16 	%rs27, %rs23, %rs26;
	mul.hi.u16 	%rs28, %rs27, 2185;
	mul.wide.u16 	%r65, %rs28, 8640;
	mul.hi.u16 	%rs29, %rs23, -30583;
	shr.u16 	%rs30, %rs29, 4;
	mul.lo.s16 	%rs31, %rs30, 30;
	sub.s16 	%rs32, %rs23, %rs31;
	mul.lo.s16 	%rs33, %rs32, 144;
	cvt.u32.u16 	%r66, %rs33;
	mad.lo.s32 	%r67, %r64, 518400, %r10;
	add.s32 	%r68, %r67, %r66;
	add.s32 	%r69, %r68, %r65;
	mul.wide.u32 	%rd22, %r69, 4;
	add.s64 	%rd23, %rd2, %rd22;
	ld.global.nc.f32 	%f46, [%rd23];
	st.shared.f32 	[%r57+48], %f46;
	add.s16 	%rs34, %rs1, 3;
	mul.hi.u16 	%rs35, %rs34, -28253;
	shr.u16 	%rs36, %rs35, 8;
	cvt.u32.u16 	%r70, %rs36;
	mul.lo.s16 	%rs37, %rs36, 450;
	sub.s16 	%rs38, %rs34, %rs37;
	mul.hi.u16 	%rs39, %rs38, 2185;
	mul.wide.u16 	%r71, %rs39, 8640;
	mul.hi.u16 	%rs40, %rs34, -30583;
	shr.u16 	%rs41, %rs40, 4;
	mul.lo.s16 	%rs42, %rs41, 30;
	sub.s16 	%rs43, %rs34, %rs42;
	mul.lo.s16 	%rs44, %rs43, 144;
	cvt.u32.u16 	%r72, %rs44;
	mad.lo.s32 	%r73, %r70, 518400, %r10;
	add.s32 	%r74, %r73, %r72;
	add.s32 	%r75, %r74, %r71;
	mul.wide.u32 	%rd24, %r75, 4;
	add.s64 	%rd25, %rd2, %rd24;
	ld.global.nc.f32 	%f47, [%rd25];
	st.shared.f32 	[%r57+72], %f47;
	add.s32 	%r126, %r126, 4;
	setp.ne.s32 	%p2, %r126, 1800;
	@%p2 bra 	$L__BB0_4;
	add.s32 	%r77, %r7, %r5;
	mad.lo.s32 	%r78, %r125, 144, %r77;
	mul.wide.u32 	%rd26, %r78, 4;
	add.s64 	%rd27, %rd3, %rd26;
	ld.global.nc.f32 	%f48, [%rd27];
	shl.b32 	%r79, %r5, 2;
	mov.u32 	%r80, _ZZ17my_kernel_kernel0E18placeholder_shared;
	add.s32 	%r81, %r80, %r79;
	st.shared.f32 	[%r81], %f48;
	ld.global.nc.f32 	%f49, [%rd27+96];
	st.shared.f32 	[%r81+24], %f49;
	ld.global.nc.f32 	%f50, [%rd27+192];
	st.shared.f32 	[%r81+48], %f50;
	ld.global.nc.f32 	%f51, [%rd27+288];
	st.shared.f32 	[%r81+72], %f51;
	ld.global.nc.f32 	%f52, [%rd27+384];
	st.shared.f32 	[%r81+96], %f52;
	ld.global.nc.f32 	%f53, [%rd27+480];
	st.shared.f32 	[%r81+120], %f53;
	bar.sync 	0;
	ld.shared.f32 	%f1, [_ZZ17my_kernel_kernel0E18placeholder_shared];
	ld.shared.f32 	%f2, [_ZZ17my_kernel_kernel0E18placeholder_shared+4];
	ld.shared.f32 	%f3, [_ZZ17my_kernel_kernel0E18placeholder_shared+8];
	ld.shared.f32 	%f4, [_ZZ17my_kernel_kernel0E18placeholder_shared+12];
	ld.shared.f32 	%f5, [_ZZ17my_kernel_kernel0E18placeholder_shared+16];
	mov.b32 	%r127, 0;
	ld.shared.f32 	%f6, [_ZZ17my_kernel_kernel0E18placeholder_shared+20];
$L__BB0_6:
	mul.lo.s32 	%r14, %r127, 450;
	mad.lo.s32 	%r15, %r127, 2700, %r8;
	mov.b32 	%r128, 0;
$L__BB0_7:
	mad.lo.s32 	%r83, %r128, 30, %r14;
	mad.lo.s32 	%r84, %r128, 180, %r15;
	mul.wide.u32 	%rd28, %r83, 4;
	add.s64 	%rd29, %rd1, %rd28;
	ld.local.v2.f32 	{%f54, %f55}, [%rd29];
	shl.b32 	%r85, %r84, 2;
	mov.u32 	%r86, _ZZ17my_kernel_kernel0E18PaddedInput_shared;
	add.s32 	%r87, %r86, %r85;
	ld.shared.f32 	%f56, [%r87];
	fma.rn.f32 	%f57, %f56, %f1, %f54;
	fma.rn.f32 	%f58, %f56, %f2, %f55;
	st.local.v2.f32 	[%rd29], {%f57, %f58};
	ld.local.v2.f32 	{%f59, %f60}, [%rd29+8];
	fma.rn.f32 	%f61, %f56, %f3, %f59;
	fma.rn.f32 	%f62, %f56, %f4, %f60;
	st.local.v2.f32 	[%rd29+8], {%f61, %f62};
	ld.local.v2.f32 	{%f63, %f64}, [%rd29+16];
	fma.rn.f32 	%f65, %f56, %f5, %f63;
	fma.rn.f32 	%f66, %f56, %f6, %f64;
	st.local.v2.f32 	[%rd29+16], {%f65, %f66};
	ld.local.v2.f32 	{%f67, %f68}, [%rd29+24];
	ld.shared.f32 	%f69, [%r87+24];
	fma.rn.f32 	%f70, %f69, %f1, %f67;
	fma.rn.f32 	%f71, %f69, %f2, %f68;
	st.local.v2.f32 	[%rd29+24], {%f70, %f71};
	ld.local.v2.f32 	{%f72, %f73}, [%rd29+32];
	fma.rn.f32 	%f74, %f69, %f3, %f72;
	fma.rn.f32 	%f75, %f69, %f4, %f73;
	st.local.v2.f32 	[%rd29+32], {%f74, %f75};
	ld.local.v2.f32 	{%f76, %f77}, [%rd29+40];
	fma.rn.f32 	%f78, %f69, %f5, %f76;
	fma.rn.f32 	%f79, %f69, %f6, %f77;
	st.local.v2.f32 	[%rd29+40], {%f78, %f79};
	ld.local.v2.f32 	{%f80, %f81}, [%rd29+48];
	ld.shared.f32 	%f82, [%r87+48];
	fma.rn.f32 	%f83, %f82, %f1, %f80;
	fma.rn.f32 	%f84, %f82, %f2, %f81;
	st.local.v2.f32 	[%rd29+48], {%f83, %f84};
	ld.local.v2.f32 	{%f85, %f86}, [%rd29+56];
	fma.rn.f32 	%f87, %f82, %f3, %f85;
	fma.rn.f32 	%f88, %f82, %f4, %f86;
	st.local.v2.f32 	[%rd29+56], {%f87, %f88};
	ld.local.v2.f32 	{%f89, %f90}, [%rd29+64];
	fma.rn.f32 	%f91, %f82, %f5, %f89;
	fma.rn.f32 	%f92, %f82, %f6, %f90;
	st.local.v2.f32 	[%rd29+64], {%f91, %f92};
	ld.local.v2.f32 	{%f93, %f94}, [%rd29+72];
	ld.shared.f32 	%f95, [%r87+72];
	fma.rn.f32 	%f96, %f95, %f1, %f93;
	fma.rn.f32 	%f97, %f95, %f2, %f94;
	st.local.v2.f32 	[%rd29+72], {%f96, %f97};
	ld.local.v2.f32 	{%f98, %f99}, [%rd29+80];
	fma.rn.f32 	%f100, %f95, %f3, %f98;
	fma.rn.f32 	%f101, %f95, %f4, %f99;
	st.local.v2.f32 	[%rd29+80], {%f100, %f101};
	ld.local.v2.f32 	{%f102, %f103}, [%rd29+88];
	fma.rn.f32 	%f104, %f95, %f5, %f102;
	fma.rn.f32 	%f105, %f95, %f6, %f103;
	st.local.v2.f32 	[%rd29+88], {%f104, %f105};
	ld.local.v2.f32 	{%f106, %f107}, [%rd29+96];
	ld.shared.f32 	%f108, [%r87+96];
	fma.rn.f32 	%f109, %f108, %f1, %f106;
	fma.rn.f32 	%f110, %f108, %f2, %f107;
	st.local.v2.f32 	[%rd29+96], {%f109, %f110};
	ld.local.v2.f32 	{%f111, %f112}, [%rd29+104];
	fma.rn.f32 	%f113, %f108, %f3, %f111;
	fma.rn.f32 	%f114, %f108, %f4, %f112;
	st.local.v2.f32 	[%rd29+104], {%f113, %f114};
	ld.local.v2.f32 	{%f115, %f116}, [%rd29+112];
	fma.rn.f32 	%f117, %f108, %f5, %f115;
	fma.rn.f32 	%f118, %f108, %f6, %f116;
	st.local.v2.f32 	[%rd29+112], {%f117, %f118};
	add.s32 	%r128, %r128, 1;
	setp.ne.s32 	%p3, %r128, 15;
	@%p3 bra 	$L__BB0_7;
	ld.shared.f32 	%f7, [_ZZ17my_kernel_kernel0E18placeholder_shared+24];
	ld.shared.f32 	%f8, [_ZZ17my_kernel_kernel0E18placeholder_shared+28];
	ld.shared.f32 	%f9, [_ZZ17my_kernel_kernel0E18placeholder_shared+32];
	ld.shared.f32 	%f10, [_ZZ17my_kernel_kernel0E18placeholder_shared+36];
	ld.shared.f32 	%f11, [_ZZ17my_kernel_kernel0E18placeholder_shared+40];
	mov.b32 	%r129, 0;
	ld.shared.f32 	%f12, [_ZZ17my_kernel_kernel0E18placeholder_shared+44];
$L__BB0_9:
	mad.lo.s32 	%r89, %r129, 30, %r14;
	mad.lo.s32 	%r90, %r129, 180, %r15;
	mul.wide.u32 	%rd30, %r89, 4;
	add.s64 	%rd31, %rd1, %rd30;
	ld.local.v2.f32 	{%f119, %f120}, [%rd31];
	shl.b32 	%r91, %r90, 2;
	mov.u32 	%r92, _ZZ17my_kernel_kernel0E18PaddedInput_shared;
	add.s32 	%r93, %r92, %r91;
	ld.shared.f32 	%f121, [%r93+4];
	fma.rn.f32 	%f122, %f121, %f7, %f119;
	fma.rn.f32 	%f123, %f121, %f8, %f120;
	st.local.v2.f32 	[%rd31], {%f122, %f123};
	ld.local.v2.f32 	{%f124, %f125}, [%rd31+8];
	fma.rn.f32 	%f126, %f121, %f9, %f124;
	fma.rn.f32 	%f127, %f121, %f10, %f125;
	st.local.v2.f32 	[%rd31+8], {%f126, %f127};
	ld.local.v2.f32 	{%f128, %f129}, [%rd31+16];
	fma.rn.f32 	%f130, %f121, %f11, %f128;
	fma.rn.f32 	%f131, %f121, %f12, %f129;
	st.local.v2.f32 	[%rd31+16], {%f130, %f131};
	ld.local.v2.f32 	{%f132, %f133}, [%rd31+24];
	ld.shared.f32 	%f134, [%r93+28];
	fma.rn.f32 	%f135, %f134, %f7, %f132;
	fma.rn.f32 	%f136, %f134, %f8, %f133;
	st.local.v2.f32 	[%rd31+24], {%f135, %f136};
	ld.local.v2.f32 	{%f137, %f138}, [%rd31+32];
	fma.rn.f32 	%f139, %f134, %f9, %f137;
	fma.rn.f32 	%f140, %f134, %f10, %f138;
	st.local.v2.f32 	[%rd31+32], {%f139, %f140};
	ld.local.v2.f32 	{%f141, %f142}, [%rd31+40];
	fma.rn.f32 	%f143, %f134, %f11, %f141;
	fma.rn.f32 	%f144, %f134, %f12, %f142;
	st.local.v2.f32 	[%rd31+40], {%f143, %f144};
	ld.local.v2.f32 	{%f145, %f146}, [%rd31+48];
	ld.shared.f32 	%f147, [%r93+52];
	fma.rn.f32 	%f148, %f147, %f7, %f145;
	fma.rn.f32 	%f149, %f147, %f8, %f146;
	st.local.v2.f32 	[%rd31+48], {%f148, %f149};
	ld.local.v2.f32 	{%f150, %f151}, [%rd31+56];
	fma.rn.f32 	%f152, %f147, %f9, %f150;
	fma.rn.f32 	%f153, %f147, %f10, %f151;
	st.local.v2.f32 	[%rd31+56], {%f152, %f153};
	ld.local.v2.f32 	{%f154, %f155}, [%rd31+64];
	fma.rn.f32 	%f156, %f147, %f11, %f154;
	fma.rn.f32 	%f157, %f147, %f12, %f155;
	st.local.v2.f32 	[%rd31+64], {%f156, %f157};
	ld.local.v2.f32 	{%f158, %f159}, [%rd31+72];
	ld.shared.f32 	%f160, [%r93+76];
	fma.rn.f32 	%f161, %f160, %f7, %f158;
	fma.rn.f32 	%f162, %f160, %f8, %f159;
	st.local.v2.f32 	[%rd31+72], {%f161, %f162};
	ld.local.v2.f32 	{%f163, %f164}, [%rd31+80];
	fma.rn.f32 	%f165, %f160, %f9, %f163;
	fma.rn.f32 	%f166, %f160, %f10, %f164;
	st.local.v2.f32 	[%rd31+80], {%f165, %f166};
	ld.local.v2.f32 	{%f167, %f168}, [%rd31+88];
	fma.rn.f32 	%f169, %f160, %f11, %f167;
	fma.rn.f32 	%f170, %f160, %f12, %f168;
	st.local.v2.f32 	[%rd31+88], {%f169, %f170};
	ld.local.v2.f32 	{%f171, %f172}, [%rd31+96];
	ld.shared.f32 	%f173, [%r93+100];
	fma.rn.f32 	%f174, %f173, %f7, %f171;
	fma.rn.f32 	%f175, %f173, %f8, %f172;
	st.local.v2.f32 	[%rd31+96], {%f174, %f175};
	ld.local.v2.f32 	{%f176, %f177}, [%rd31+104];
	fma.rn.f32 	%f178, %f173, %f9, %f176;
	fma.rn.f32 	%f179, %f173, %f10, %f177;
	st.local.v2.f32 	[%rd31+104], {%f178, %f179};
	ld.local.v2.f32 	{%f180, %f181}, [%rd31+112];
	fma.rn.f32 	%f182, %f173, %f11, %f180;
	fma.rn.f32 	%f183, %f173, %f12, %f181;
	st.local.v2.f32 	[%rd31+112], {%f182, %f183};
	add.s32 	%r129, %r129, 1;
	setp.ne.s32 	%p4, %r129, 15;
	@%p4 bra 	$L__BB0_9;
	ld.shared.f32 	%f13, [_ZZ17my_kernel_kernel0E18placeholder_shared+48];
	ld.shared.f32 	%f14, [_ZZ17my_kernel_kernel0E18placeholder_shared+52];
	ld.shared.f32 	%f15, [_ZZ17my_kernel_kernel0E18placeholder_shared+56];
	ld.shared.f32 	%f16, [_ZZ17my_kernel_kernel0E18placeholder_shared+60];
	ld.shared.f32 	%f17, [_ZZ17my_kernel_kernel0E18placeholder_shared+64];
	mov.b32 	%r130, 0;
	ld.shared.f32 	%f18, [_ZZ17my_kernel_kernel0E18placeholder_shared+68];
$L__BB0_11:
	mad.lo.s32 	%r95, %r130, 30, %r14;
	mad.lo.s32 	%r96, %r130, 180, %r15;
	mul.wide.u32 	%rd32, %r95, 4;
	add.s64 	%rd33, %rd1, %rd32;
	ld.local.v2.f32 	{%f184, %f185}, [%rd33];
	shl.b32 	%r97, %r96, 2;
	mov.u32 	%r98, _ZZ17my_kernel_kernel0E18PaddedInput_shared;
	add.s32 	%r99, %r98, %r97;
	ld.shared.f32 	%f186, [%r99+8];
	fma.rn.f32 	%f187, %f186, %f13, %f184;
	fma.rn.f32 	%f188, %f186, %f14, %f185;
	st.local.v2.f32 	[%rd33], {%f187, %f188};
	ld.local.v2.f32 	{%f189, %f190}, [%rd33+8];
	fma.rn.f32 	%f191, %f186, %f15, %f189;
	fma.rn.f32 	%f192, %f186, %f16, %f190;
	st.local.v2.f32 	[%rd33+8], {%f191, %f192};
	ld.local.v2.f32 	{%f193, %f194}, [%rd33+16];
	fma.rn.f32 	%f195, %f186, %f17, %f193;
	fma.rn.f32 	%f196, %f186, %f18, %f194;
	st.local.v2.f32 	[%rd33+16], {%f195, %f196};
	ld.local.v2.f32 	{%f197, %f198}, [%rd33+24];
	ld.shared.f32 	%f199, [%r99+32];
	fma.rn.f32 	%f200, %f199, %f13, %f197;
	fma.rn.f32 	%f201, %f199, %f14, %f198;
	st.local.v2.f32 	[%rd33+24], {%f200, %f201};
	ld.local.v2.f32 	{%f202, %f203}, [%rd33+32];
	fma.rn.f32 	%f204, %f199, %f15, %f202;
	fma.rn.f32 	%f205, %f199, %f16, %f203;
	st.local.v2.f32 	[%rd33+32], {%f204, %f205};
	ld.local.v2.f32 	{%f206, %f207}, [%rd33+40];
	fma.rn.f32 	%f208, %f199, %f17, %f206;
	fma.rn.f32 	%f209, %f199, %f18, %f207;
	st.local.v2.f32 	[%rd33+40], {%f208, %f209};
	ld.local.v2.f32 	{%f210, %f211}, [%rd33+48];
	ld.shared.f32 	%f212, [%r99+56];
	fma.rn.f32 	%f213, %f212, %f13, %f210;
	fma.rn.f32 	%f214, %f212, %f14, %f211;
	st.local.v2.f32 	[%rd33+48], {%f213, %f214};
	ld.local.v2.f32 	{%f215, %f216}, [%rd33+56];
	fma.rn.f32 	%f217, %f212, %f15, %f215;
	fma.rn.f32 	%f218, %f212, %f16, %f216;
	st.local.v2.f32 	[%rd33+56], {%f217, %f218};
	ld.local.v2.f32 	{%f219, %f220}, [%rd33+64];
	fma.rn.f32 	%f221, %f212, %f17, %f219;
	fma.rn.f32 	%f222, %f212, %f18, %f220;
	st.local.v2.f32 	[%rd33+64], {%f221, %f222};
	ld.local.v2.f32 	{%f223, %f224}, [%rd33+72];
	ld.shared.f32 	%f225, [%r99+80];
	fma.rn.f32 	%f226, %f225, %f13, %f223;
	fma.rn.f32 	%f227, %f225, %f14, %f224;
	st.local.v2.f32 	[%rd33+72], {%f226, %f227};
	ld.local.v2.f32 	{%f228, %f229}, [%rd33+80];
	fma.rn.f32 	%f230, %f225, %f15, %f228;
	fma.rn.f32 	%f231, %f225, %f16, %f229;
	st.local.v2.f32 	[%rd33+80], {%f230, %f231};
	ld.local.v2.f32 	{%f232, %f233}, [%rd33+88];
	fma.rn.f32 	%f234, %f225, %f17, %f232;
	fma.rn.f32 	%f235, %f225, %f18, %f233;
	st.local.v2.f32 	[%rd33+88], {%f234, %f235};
	ld.local.v2.f32 	{%f236, %f237}, [%rd33+96];
	ld.shared.f32 	%f238, [%r99+104];
	fma.rn.f32 	%f239, %f238, %f13, %f236;
	fma.rn.f32 	%f240, %f238, %f14, %f237;
	st.local.v2.f32 	[%rd33+96], {%f239, %f240};
	ld.local.v2.f32 	{%f241, %f242}, [%rd33+104];
	fma.rn.f32 	%f243, %f238, %f15, %f241;
	fma.rn.f32 	%f244, %f238, %f16, %f242;
	st.local.v2.f32 	[%rd33+104], {%f243, %f244};
	ld.local.v2.f32 	{%f245, %f246}, [%rd33+112];
	fma.rn.f32 	%f247, %f238, %f17, %f245;
	fma.rn.f32 	%f248, %f238, %f18, %f246;
	st.local.v2.f32 	[%rd33+112], {%f247, %f248};
	add.s32 	%r130, %r130, 1;
	setp.ne.s32 	%p5, %r130, 15;
	@%p5 bra 	$L__BB0_11;
	ld.shared.f32 	%f19, [_ZZ17my_kernel_kernel0E18placeholder_shared+72];
	ld.shared.f32 	%f20, [_ZZ17my_kernel_kernel0E18placeholder_shared+76];
	ld.shared.f32 	%f21, [_ZZ17my_kernel_kernel0E18placeholder_shared+80];
	ld.shared.f32 	%f22, [_ZZ17my_kernel_kernel0E18placeholder_shared+84];
	ld.shared.f32 	%f23, [_ZZ17my_kernel_kernel0E18placeholder_shared+88];
	mov.b32 	%r131, 0;
	ld.shared.f32 	%f24, [_ZZ17my_kernel_kernel0E18placeholder_shared+92];
$L__BB0_13:
	mad.lo.s32 	%r101, %r131, 30, %r14;
	mad.lo.s32 	%r102, %r131, 180, %r15;
	mul.wide.u32 	%rd34, %r101, 4;
	add.s64 	%rd35, %rd1, %rd34;
	ld.local.v2.f32 	{%f249, %f250}, [%rd35];
	shl.b32 	%r103, %r102, 2;
	mov.u32 	%r104, _ZZ17my_kernel_kernel0E18PaddedInput_shared;
	add.s32 	%r105, %r104, %r103;
	ld.shared.f32 	%f251, [%r105+12];
	fma.rn.f32 	%f252, %f251, %f19, %f249;
	fma.rn.f32 	%f253, %f251, %f20, %f250;
	st.local.v2.f32 	[%rd35], {%f252, %f253};
	ld.local.v2.f32 	{%f254, %f255}, [%rd35+8];
	fma.rn.f32 	%f256, %f251, %f21, %f254;
	fma.rn.f32 	%f257, %f251, %f22, %f255;
	st.local.v2.f32 	[%rd35+8], {%f256, %f257};
	ld.local.v2.f32 	{%f258, %f259}, [%rd35+16];
	fma.rn.f32 	%f260, %f251, %f23, %f258;
	fma.rn.f32 	%f261, %f251, %f24, %f259;
	st.local.v2.f32 	[%rd35+16], {%f260, %f261};
	ld.local.v2.f32 	{%f262, %f263}, [%rd35+24];
	ld.shared.f32 	%f264, [%r105+36];
	fma.rn.f32 	%f265, %f264, %f19, %f262;
	fma.rn.f32 	%f266, %f264, %f20, %f263;
	st.local.v2.f32 	[%rd35+24], {%f265, %f266};
	ld.local.v2.f32 	{%f267, %f268}, [%rd35+32];
	fma.rn.f32 	%f269, %f264, %f21, %f267;
	fma.rn.f32 	%f270, %f264, %f22, %f268;
	st.local.v2.f32 	[%rd35+32], {%f269, %f270};
	ld.local.v2.f32 	{%f271, %f272}, [%rd35+40];
	fma.rn.f32 	%f273, %f264, %f23, %f271;
	fma.rn.f32 	%f274, %f264, %f24, %f272;
	st.local.v2.f32 	[%rd35+40], {%f273, %f274};
	ld.local.v2.f32 	{%f275, %f276}, [%rd35+48];
	ld.shared.f32 	%f277, [%r105+60];
	fma.rn.f32 	%f278, %f277, %f19, %f275;
	fma.rn.f32 	%f279, %f277, %f20, %f276;
	st.local.v2.f32 	[%rd35+48], {%f278, %f279};
	ld.local.v2.f32 	{%f280, %f281}, [%rd35+56];
	fma.rn.f32 	%f282, %f277, %f21, %f280;
	fma.rn.f32 	%f283, %f277, %f22, %f281;
	st.local.v2.f32 	[%rd35+56], {%f282, %f283};
	ld.local.v2.f32 	{%f284, %f285}, [%rd35+64];
	fma.rn.f32 	%f286, %f277, %f23, %f284;
	fma.rn.f32 	%f287, %f277, %f24, %f285;
	st.local.v2.f32 	[%rd35+64], {%f286, %f287};
	ld.local.v2.f32 	{%f288, %f289}, [%rd35+72];
	ld.shared.f32 	%f290, [%r105+84];
	fma.rn.f32 	%f291, %f290, %f19, %f288;
	fma.rn.f32 	%f292, %f290, %f20, %f289;
	st.local.v2.f32 	[%rd35+72], {%f291, %f292};
	ld.local.v2.f32 	{%f293, %f294}, [%rd35+80];
	fma.rn.f32 	%f295, %f290, %f21, %f293;
	fma.rn.f32 	%f296, %f290, %f22, %f294;
	st.local.v2.f32 	[%rd35+80], {%f295, %f296};
	ld.local.v2.f32 	{%f297, %f298}, [%rd35+88];
	fma.rn.f32 	%f299, %f290, %f23, %f297;
	fma.rn.f32 	%f300, %f290, %f24, %f298;
	st.local.v2.f32 	[%rd35+88], {%f299, %f300};
	ld.local.v2.f32 	{%f301, %f302}, [%rd35+96];
	ld.shared.f32 	%f303, [%r105+108];
	fma.rn.f32 	%f304, %f303, %f19, %f301;
	fma.rn.f32 	%f305, %f303, %f20, %f302;
	st.local.v2.f32 	[%rd35+96], {%f304, %f305};
	ld.local.v2.f32 	{%f306, %f307}, [%rd35+104];
	fma.rn.f32 	%f308, %f303, %f21, %f306;
	fma.rn.f32 	%f309, %f303, %f22, %f307;
	st.local.v2.f32 	[%rd35+104], {%f308, %f309};
	ld.local.v2.f32 	{%f310, %f311}, [%rd35+112];
	fma.rn.f32 	%f312, %f303, %f23, %f310;
	fma.rn.f32 	%f313, %f303, %f24, %f311;
	st.local.v2.f32 	[%rd35+112], {%f312, %f313};
	add.s32 	%r131, %r131, 1;
	setp.ne.s32 	%p6, %r131, 15;
	@%p6 bra 	$L__BB0_13;
	ld.shared.f32 	%f25, [_ZZ17my_kernel_kernel0E18placeholder_shared+96];
	ld.shared.f32 	%f26, [_ZZ17my_kernel_kernel0E18placeholder_shared+100];
	ld.shared.f32 	%f27, [_ZZ17my_kernel_kernel0E18placeholder_shared+104];
	ld.shared.f32 	%f28, [_ZZ17my_kernel_kernel0E18placeholder_shared+108];
	ld.shared.f32 	%f29, [_ZZ17my_kernel_kernel0E18placeholder_shared+112];
	mov.b32 	%r132, 0;
	ld.shared.f32 	%f30, [_ZZ17my_kernel_kernel0E18placeholder_shared+116];
$L__BB0_15:
	mad.lo.s32 	%r107, %r132, 30, %r14;
	mad.lo.s32 	%r108, %r132, 180, %r15;
	mul.wide.u32 	%rd36, %r107, 4;
	add.s64 	%rd37, %rd1, %rd36;
	ld.local.v2.f32 	{%f314, %f315}, [%rd37];
	shl.b32 	%r109, %r108, 2;
	mov.u32 	%r110, _ZZ17my_kernel_kernel0E18PaddedInput_shared;
	add.s32 	%r111, %r110, %r109;
	ld.shared.f32 	%f316, [%r111+16];
	fma.rn.f32 	%f317, %f316, %f25, %f314;
	fma.rn.f32 	%f318, %f316, %f26, %f315;
	st.local.v2.f32 	[%rd37], {%f317, %f318};
	ld.local.v2.f32 	{%f319, %f320}, [%rd37+8];
	fma.rn.f32 	%f321, %f316, %f27, %f319;
	fma.rn.f32 	%f322, %f316, %f28, %f320;
	st.local.v2.f32 	[%rd37+8], {%f321, %f322};
	ld.local.v2.f32 	{%f323, %f324}, [%rd37+16];
	fma.rn.f32 	%f325, %f316, %f29, %f323;
	fma.rn.f32 	%f326, %f316, %f30, %f324;
	st.local.v2.f32 	[%rd37+16], {%f325, %f326};
	ld.local.v2.f32 	{%f327, %f328}, [%rd37+24];
	ld.shared.f32 	%f329, [%r111+40];
	fma.rn.f32 	%f330, %f329, %f25, %f327;
	fma.rn.f32 	%f331, %f329, %f26, %f328;
	st.local.v2.f32 	[%rd37+24], {%f330, %f331};
	ld.local.v2.f32 	{%f332, %f333}, [%rd37+32];
	fma.rn.f32 	%f334, %f329, %f27, %f332;
	fma.rn.f32 	%f335, %f329, %f28, %f333;
	st.local.v2.f32 	[%rd37+32], {%f334, %f335};
	ld.local.v2.f32 	{%f336, %f337}, [%rd37+40];
	fma.rn.f32 	%f338, %f329, %f29, %f336;
	fma.rn.f32 	%f339, %f329, %f30, %f337;
	st.local.v2.f32 	[%rd37+40], {%f338, %f339};
	ld.local.v2.f32 	{%f340, %f341}, [%rd37+48];
	ld.shared.f32 	%f342, [%r111+64];
	fma.rn.f32 	%f343, %f342, %f25, %f340;
	fma.rn.f32 	%f344, %f342, %f26, %f341;
	st.local.v2.f32 	[%rd37+48], {%f343, %f344};
	ld.local.v2.f32 	{%f345, %f346}, [%rd37+56];
	fma.rn.f32 	%f347, %f342, %f27, %f345;
	fma.rn.f32 	%f348, %f342, %f28, %f346;
	st.local.v2.f32 	[%rd37+56], {%f347, %f348};
	ld.local.v2.f32 	{%f349, %f350}, [%rd37+64];
	fma.rn.f32 	%f351, %f342, %f29, %f349;
	fma.rn.f32 	%f352, %f342, %f30, %f350;
	st.local.v2.f32 	[%rd37+64], {%f351, %f352};
	ld.local.v2.f32 	{%f353, %f354}, [%rd37+72];
	ld.shared.f32 	%f355, [%r111+88];
	fma.rn.f32 	%f356, %f355, %f25, %f353;
	fma.rn.f32 	%f357, %f355, %f26, %f354;
	st.local.v2.f32 	[%rd37+72], {%f356, %f357};
	ld.local.v2.f32 	{%f358, %f359}, [%rd37+80];
	fma.rn.f32 	%f360, %f355, %f27, %f358;
	fma.rn.f32 	%f361, %f355, %f28, %f359;
	st.local.v2.f32 	[%rd37+80], {%f360, %f361};
	ld.local.v2.f32 	{%f362, %f363}, [%rd37+88];
	fma.rn.f32 	%f364, %f355, %f29, %f362;
	fma.rn.f32 	%f365, %f355, %f30, %f363;
	st.local.v2.f32 	[%rd37+88], {%f364, %f365};
	ld.local.v2.f32 	{%f366, %f367}, [%rd37+96];
	ld.shared.f32 	%f368, [%r111+112];
	fma.rn.f32 	%f369, %f368, %f25, %f366;
	fma.rn.f32 	%f370, %f368, %f26, %f367;
	st.local.v2.f32 	[%rd37+96], {%f369, %f370};
	ld.local.v2.f32 	{%f371, %f372}, [%rd37+104];
	fma.rn.f32 	%f373, %f368, %f27, %f371;
	fma.rn.f32 	%f374, %f368, %f28, %f372;
	st.local.v2.f32 	[%rd37+104], {%f373, %f374};
	ld.local.v2.f32 	{%f375, %f376}, [%rd37+112];
	fma.rn.f32 	%f377, %f368, %f29, %f375;
	fma.rn.f32 	%f378, %f368, %f30, %f376;
	st.local.v2.f32 	[%rd37+112], {%f377, %f378};
	add.s32 	%r132, %r132, 1;
	setp.ne.s32 	%p7, %r132, 15;
	@%p7 bra 	$L__BB0_15;
	ld.shared.f32 	%f31, [_ZZ17my_kernel_kernel0E18placeholder_shared+120];
	ld.shared.f32 	%f32, [_ZZ17my_kernel_kernel0E18placeholder_shared+124];
	ld.shared.f32 	%f33, [_ZZ17my_kernel_kernel0E18placeholder_shared+128];
	ld.shared.f32 	%f34, [_ZZ17my_kernel_kernel0E18placeholder_shared+132];
	ld.shared.f32 	%f35, [_ZZ17my_kernel_kernel0E18placeholder_shared+136];
	mov.b32 	%r133, 0;
	ld.shared.f32 	%f36, [_ZZ17my_kernel_kernel0E18placeholder_shared+140];
$L__BB0_17:
	mad.lo.s32 	%r113, %r133, 30, %r14;
	mad.lo.s32 	%r114, %r133, 180, %r15;
	mul.wide.u32 	%rd38, %r113, 4;
	add.s64 	%rd39, %rd1, %rd38;
	ld.local.v2.f32 	{%f379, %f380}, [%rd39];
	shl.b32 	%r115, %r114, 2;
	mov.u32 	%r116, _ZZ17my_kernel_kernel0E18PaddedInput_shared;
	add.s32 	%r117, %r116, %r115;
	ld.shared.f32 	%f381, [%r117+20];
	fma.rn.f32 	%f382, %f381, %f31, %f379;
	fma.rn.f32 	%f383, %f381, %f32, %f380;
	st.local.v2.f32 	[%rd39], {%f382, %f383};
	ld.local.v2.f32 	{%f384, %f385}, [%rd39+8];
	fma.rn.f32 	%f386, %f381, %f33, %f384;
	fma.rn.f32 	%f387, %f381, %f34, %f385;
	st.local.v2.f32 	[%rd39+8], {%f386, %f387};
	ld.local.v2.f32 	{%f388, %f389}, [%rd39+16];
	fma.rn.f32 	%f390, %f381, %f35, %f388;
	fma.rn.f32 	%f391, %f381, %f36, %f389;
	st.local.v2.f32 	[%rd39+16], {%f390, %f391};
	ld.local.v2.f32 	{%f392, %f393}, [%rd39+24];
	ld.shared.f32 	%f394, [%r117+44];
	fma.rn.f32 	%f395, %f394, %f31, %f392;
	fma.rn.f32 	%f396, %f394, %f32, %f393;
	st.local.v2.f32 	[%rd39+24], {%f395, %f396};
	ld.local.v2.f32 	{%f397, %f398}, [%rd39+32];
	fma.rn.f32 	%f399, %f394, %f33, %f397;
	fma.rn.f32 	%f400, %f394, %f34, %f398;
	st.local.v2.f32 	[%rd39+32], {%f399, %f400};
	ld.local.v2.f32 	{%f401, %f402}, [%rd39+40];
	fma.rn.f32 	%f403, %f394, %f35, %f401;
	fma.rn.f32 	%f404, %f394, %f36, %f402;
	st.local.v2.f32 	[%rd39+40], {%f403, %f404};
	ld.local.v2.f32 	{%f405, %f406}, [%rd39+48];
	ld.shared.f32 	%f407, [%r117+68];
	fma.rn.f32 	%f408, %f407, %f31, %f405;
	fma.rn.f32 	%f409, %f407, %f32, %f406;
	st.local.v2.f32 	[%rd39+48], {%f408, %f409};
	ld.local.v2.f32 	{%f410, %f411}, [%rd39+56];
	fma.rn.f32 	%f412, %f407, %f33, %f410;
	fma.rn.f32 	%f413, %f407, %f34, %f411;
	st.local.v2.f32 	[%rd39+56], {%f412, %f413};
	ld.local.v2.f32 	{%f414, %f415}, [%rd39+64];
	fma.rn.f32 	%f416, %f407, %f35, %f414;
	fma.rn.f32 	%f417, %f407, %f36, %f415;
	st.local.v2.f32 	[%rd39+64], {%f416, %f417};
	ld.local.v2.f32 	{%f418, %f419}, [%rd39+72];
	ld.shared.f32 	%f420, [%r117+92];
	fma.rn.f32 	%f421, %f420, %f31, %f418;
	fma.rn.f32 	%f422, %f420, %f32, %f419;
	st.local.v2.f32 	[%rd39+72], {%f421, %f422};
	ld.local.v2.f32 	{%f423, %f424}, [%rd39+80];
	fma.rn.f32 	%f425, %f420, %f33, %f423;
	fma.rn.f32 	%f426, %f420, %f34, %f424;
	st.local.v2.f32 	[%rd39+80], {%f425, %f426};
	ld.local.v2.f32 	{%f427, %f428}, [%rd39+88];
	fma.rn.f32 	%f429, %f420, %f35, %f427;
	fma.rn.f32 	%f430, %f420, %f36, %f428;
	st.local.v2.f32 	[%rd39+88], {%f429, %f430};
	ld.local.v2.f32 	{%f431, %f432}, [%rd39+96];
	ld.shared.f32 	%f433, [%r117+116];
	fma.rn.f32 	%f434, %f433, %f31, %f431;
	fma.rn.f32 	%f435, %f433, %f32, %f432;
	st.local.v2.f32 	[%rd39+96], {%f434, %f435};
	ld.local.v2.f32 	{%f436, %f437}, [%rd39+104];
	fma.rn.f32 	%f438, %f433, %f33, %f436;
	fma.rn.f32 	%f439, %f433, %f34, %f437;
	st.local.v2.f32 	[%rd39+104], {%f438, %f439};
	ld.local.v2.f32 	{%f440, %f441}, [%rd39+112];
	fma.rn.f32 	%f442, %f433, %f35, %f440;
	fma.rn.f32 	%f443, %f433, %f36, %f441;
	st.local.v2.f32 	[%rd39+112], {%f442, %f443};
	add.s32 	%r133, %r133, 1;
	setp.ne.s32 	%p8, %r133, 15;
	@%p8 bra 	$L__BB0_17;
	add.s32 	%r127, %r127, 1;
	setp.ne.s32 	%p9, %r127, 4;
	@%p9 bra 	$L__BB0_6;
	add.s32 	%r125, %r125, 1;
	setp.ne.s32 	%p10, %r125, 24;
	@%p10 bra 	$L__BB0_3;
	ld.param.u64 	%rd51, [my_kernel_kernel0_param_4];
	ld.param.u64 	%rd50, [my_kernel_kernel0_param_3];
	ld.param.u64 	%rd49, [my_kernel_kernel0_param_2];
	setp.eq.s32 	%p11, %r4, 0;
	selp.b32 	%r119, 0, 720, %p11;
	mul.lo.s32 	%r120, %r5, 120;
	mad.lo.s32 	%r121, %r3, 21600, %r120;
	add.s32 	%r122, %r121, %r7;
	add.s32 	%r30, %r122, %r119;
	cvta.to.global.u64 	%rd40, %rd51;
	mul.wide.u32 	%rd41, %r7, 4;
	add.s64 	%rd42, %rd40, %rd41;
	ld.global.nc.f32 	%f37, [%rd42];
	ld.global.nc.f32 	%f38, [%rd42+4];
	ld.global.nc.f32 	%f39, [%rd42+8];
	ld.global.nc.f32 	%f40, [%rd42+12];
	ld.global.nc.f32 	%f41, [%rd42+16];
	ld.global.nc.f32 	%f42, [%rd42+20];
	add.s64 	%rd4, %rd1, 56;
	cvta.to.global.u64 	%rd43, %rd50;
	add.s64 	%rd5, %rd43, 204;
	cvta.to.global.u64 	%rd44, %rd49;
	add.s64 	%rd6, %rd44, 204;
	mov.b32 	%r134, 0;
$L__BB0_21:
	mad.lo.s32 	%r135, %r134, 86400, %r30;
	mul.wide.u32 	%rd45, %r134, 1800;
	add.s64 	%rd52, %rd4, %rd45;
	mov.b32 	%r136, 0;
$L__BB0_22:
	mul.wide.u32 	%rd46, %r135, 4;
	add.s64 	%rd47, %rd5, %rd46;
	add.s64 	%rd48, %rd6, %rd46;
	ld.global.nc.f32 	%f444, [%rd47+-204];
	ld.local.v2.f32 	{%f445, %f446}, [%rd52+-56];
	add.f32 	%f447, %f445, %f37;
	add.f32 	%f448, %f444, %f447;
	st.global.f32 	[%rd48+-204], %f448;
	ld.global.nc.f32 	%f449, [%rd47+-200];
	add.f32 	%f450, %f446, %f38;
	add.f32 	%f451, %f449, %f450;
	st.global.f32 	[%rd48+-200], %f451;
	ld.global.nc.f32 	%f452, [%rd47+-196];
	ld.local.v2.f32 	{%f453, %f454}, [%rd52+-48];
	add.f32 	%f455, %f453, %f39;
	add.f32 	%f456, %f452, %f455;
	st.global.f32 	[%rd48+-196], %f456;
	ld.global.nc.f32 	%f457, [%rd47+-192];
	add.f32 	%f458, %f454, %f40;
	add.f32 	%f459, %f457, %f458;
	st.global.f32 	[%rd48+-192], %f459;
	ld.global.nc.f32 	%f460, [%rd47+-188];
	ld.local.v2.f32 	{%f461, %f462}, [%rd52+-40];
	add.f32 	%f463, %f461, %f41;
	add.f32 	%f464, %f460, %f463;
	st.global.f32 	[%rd48+-188], %f464;
	ld.global.nc.f32 	%f465, [%rd47+-184];
	add.f32 	%f466, %f462, %f42;
	add.f32 	%f467, %f465, %f466;
	st.global.f32 	[%rd48+-184], %f467;
	ld.global.nc.f32 	%f468, [%rd47+-108];
	ld.local.v2.f32 	{%f469, %f470}, [%rd52+-32];
	add.f32 	%f471, %f469, %f37;
	add.f32 	%f472, %f468, %f471;
	st.global.f32 	[%rd48+-108], %f472;
	ld.global.nc.f32 	%f473, [%rd47+-104];
	add.f32 	%f474, %f470, %f38;
	add.f32 	%f475, %f473, %f474;
	st.global.f32 	[%rd48+-104], %f475;
	ld.global.nc.f32 	%f476, [%rd47+-100];
	ld.local.v2.f32 	{%f477, %f478}, [%rd52+-24];
	add.f32 	%f479, %f477, %f39;
	add.f32 	%f480, %f476, %f479;
	st.global.f32 	[%rd48+-100], %f480;
	ld.global.nc.f32 	%f481, [%rd47+-96];
	add.f32 	%f482, %f478, %f40;
	add.f32 	%f483, %f481, %f482;
	st.global.f32 	[%rd48+-96], %f483;
	ld.global.nc.f32 	%f484, [%rd47+-92];
	ld.local.v2.f32 	{%f485, %f486}, [%rd52+-16];
	add.f32 	%f487, %f485, %f41;
	add.f32 	%f488, %f484, %f487;
	st.global.f32 	[%rd48+-92], %f488;
	ld.global.nc.f32 	%f489, [%rd47+-88];
	add.f32 	%f490, %f486, %f42;
	add.f32 	%f491, %f489, %f490;
	st.global.f32 	[%rd48+-88], %f491;
	ld.global.nc.f32 	%f492, [%rd47+-12];
	ld.local.v2.f32 	{%f493, %f494}, [%rd52+-8];
	add.f32 	%f495, %f493, %f37;
	add.f32 	%f496, %f492, %f495;
	st.global.f32 	[%rd48+-12], %f496;
	ld.global.nc.f32 	%f497, [%rd47+-8];
	add.f32 	%f498, %f494, %f38;
	add.f32 	%f499, %f497, %f498;
	st.global.f32 	[%rd48+-8], %f499;
	ld.global.nc.f32 	%f500, [%rd47+-4];
	ld.local.v2.f32 	{%f501, %f502}, [%rd52];
	add.f32 	%f503, %f501, %f39;
	add.f32 	%f504, %f500, %f503;
	st.global.f32 	[%rd48+-4], %f504;
	ld.global.nc.f32 	%f505, [%rd47];
	add.f32 	%f506, %f502, %f40;
	add.f32 	%f507, %f505, %f506;
	st.global.f32 	[%rd48], %f507;
	ld.global.nc.f32 	%f508, [%rd47+4];
	ld.local.v2.f32 	{%f509, %f510}, [%rd52+8];
	add.f32 	%f511, %f509, %f41;
	add.f32 	%f512, %f508, %f511;
	st.global.f32 	[%rd48+4], %f512;
	ld.global.nc.f32 	%f513, [%rd47+8];
	add.f32 	%f514, %f510, %f42;
	add.f32 	%f515, %f513, %f514;
	st.global.f32 	[%rd48+8], %f515;
	ld.global.nc.f32 	%f516, [%rd47+84];
	ld.local.v2.f32 	{%f517, %f518}, [%rd52+16];
	add.f32 	%f519, %f517, %f37;
	add.f32 	%f520, %f516, %f519;
	st.global.f32 	[%rd48+84], %f520;
	ld.global.nc.f32 	%f521, [%rd47+88];
	add.f32 	%f522, %f518, %f38;
	add.f32 	%f523, %f521, %f522;
	st.global.f32 	[%rd48+88], %f523;
	ld.global.nc.f32 	%f524, [%rd47+92];
	ld.local.v2.f32 	{%f525, %f526}, [%rd52+24];
	add.f32 	%f527, %f525, %f39;
	add.f32 	%f528, %f524, %f527;
	st.global.f32 	[%rd48+92], %f528;
	ld.global.nc.f32 	%f529, [%rd47+96];
	add.f32 	%f530, %f526, %f40;
	add.f32 	%f531, %f529, %f530;
	st.global.f32 	[%rd48+96], %f531;
	ld.global.nc.f32 	%f532, [%rd47+100];
	ld.local.v2.f32 	{%f533, %f534}, [%rd52+32];
	add.f32 	%f535, %f533, %f41;
	add.f32 	%f536, %f532, %f535;
	st.global.f32 	[%rd48+100], %f536;
	ld.global.nc.f32 	%f537, [%rd47+104];
	add.f32 	%f538, %f534, %f42;
	add.f32 	%f539, %f537, %f538;
	st.global.f32 	[%rd48+104], %f539;
	ld.global.nc.f32 	%f540, [%rd47+180];
	ld.local.v2.f32 	{%f541, %f542}, [%rd52+40];
	add.f32 	%f543, %f541, %f37;
	add.f32 	%f544, %f540, %f543;
	st.global.f32 	[%rd48+180], %f544;
	ld.global.nc.f32 	%f545, [%rd47+184];
	add.f32 	%f546, %f542, %f38;
	add.f32 	%f547, %f545, %f546;
	st.global.f32 	[%rd48+184], %f547;
	ld.global.nc.f32 	%f548, [%rd47+188];
	ld.local.v2.f32 	{%f549, %f550}, [%rd52+48];
	add.f32 	%f551, %f549, %f39;
	add.f32 	%f552, %f548, %f551;
	st.global.f32 	[%rd48+188], %f552;
	ld.global.nc.f32 	%f553, [%rd47+192];
	add.f32 	%f554, %f550, %f40;
	add.f32 	%f555, %f553, %f554;
	st.global.f32 	[%rd48+192], %f555;
	ld.global.nc.f32 	%f556, [%rd47+196];
	ld.local.v2.f32 	{%f557, %f558}, [%rd52+56];
	add.f32 	%f559, %f557, %f41;
	add.f32 	%f560, %f556, %f559;
	st.global.f32 	[%rd48+196], %f560;
	ld.global.nc.f32 	%f561, [%rd47+200];
	add.f32 	%f562, %f558, %f42;
	add.f32 	%f563, %f561, %f562;
	st.global.f32 	[%rd48+200], %f563;
	add.s32 	%r136, %r136, 1;
	add.s64 	%rd52, %rd52, 120;
	add.s32 	%r135, %r135, 1440;
	setp.ne.s32 	%p12, %r136, 15;
	@%p12 bra 	$L__BB0_22;
	add.s32 	%r134, %r134, 1;
	setp.ne.s32 	%p13, %r134, 4;
	@%p13 bra 	$L__BB0_21;
	ret;

}


// ===== COMPILED SASS (sm_100) =====

	.target	sm_100

	.elftype	@"ET_EXEC"


//--------------------- .note.nv.tkinfo           --------------------------
	.section	.note.nv.tkinfo,"",@"SHT_NOTE"
	.sectionflags	@"SHF_NOTE_NV_TKINFO"
	.tkinfo
        /*0018*/ 	.word	0x00000002
        /*0030*/ 	.string	""
        /*0030*/ 	.string	"ptxas"
        /*0030*/ 	.string	"Cuda compilation tools, release 13.0, V13.0.88"
        /*0030*/ 	.string	"Build cuda_13.0.r13.0/compiler.36424714_0"
        /*0030*/ 	.string	"-arch sm_100 -m 64 "



//--------------------- .note.nv.cuinfo           --------------------------
	.section	.note.nv.cuinfo,"",@"SHT_NOTE"
	.sectionflags	@"SHF_NOTE_NV_CUINFO"
        /*0018*/ 	.short	0x0002
        /*001a*/ 	.short	0x0064
        /*001c*/ 	.short	0x0082
	.zero		2


//--------------------- .nv.info                  --------------------------
	.section	.nv.info,"",@"SHT_CUDA_INFO"
	.align	4


	//----- nvinfo : EIATTR_REGCOUNT
	.align		4
        /*0000*/ 	.byte	0x04, 0x2f
        /*0002*/ 	.short	(.L_1 - .L_0)
	.align		4
.L_0:
        /*0004*/ 	.word	index@(my_kernel_kernel0)
        /*0008*/ 	.word	0x00000020


	//----- nvinfo : EIATTR_FRAME_SIZE
	.align		4
.L_1:
        /*000c*/ 	.byte	0x04, 0x11
        /*000e*/ 	.short	(.L_3 - .L_2)
	.align		4
.L_2:
        /*0010*/ 	.word	index@(my_kernel_kernel0)
        /*0014*/ 	.word	0x00001c20


	//----- nvinfo : EIATTR_MIN_STACK_SIZE
	.align		4
.L_3:
        /*0018*/ 	.byte	0x04, 0x12
        /*001a*/ 	.short	(.L_5 - .L_4)
	.align		4
.L_4:
        /*001c*/ 	.word	index@(my_kernel_kernel0)
        /*0020*/ 	.word	0x00001c20
.L_5:


//--------------------- .nv.compat                --------------------------
	.section	.nv.compat,"",@"SHT_CUDA_COMPAT_INFO"
	.align	4
        /*0000*/ 	.byte	0x02, 0x09, 0x00, 0x00, 0x02, 0x02, 0x01, 0x00, 0x02, 0x05, 0x05, 0x00, 0x03, 0x07, 0x01, 0x01
        /*0010*/ 	.byte	0x02, 0x03, 0x00, 0x00, 0x02, 0x06, 0x01, 0x00, 0x04, 0x0b, 0x08, 0x00, 0x09, 0x00, 0x00, 0x00
        /*0020*/ 	.byte	0x00, 0x00, 0x00, 0x00


//--------------------- .nv.info.my_kernel_kernel0 --------------------------
	.section	.nv.info.my_kernel_kernel0,"",@"SHT_CUDA_INFO"
	.sectionflags	@""
	.align	4


	//----- nvinfo : EIATTR_CUDA_API_VERSION
	.align		4
        /*0000*/ 	.byte	0x04, 0x37
        /*0002*/ 	.short	(.L_7 - .L_6)
.L_6:
        /*0004*/ 	.word	0x00000082


	//----- nvinfo : EIATTR_KPARAM_INFO
	.align		4
.L_7:
        /*0008*/ 	.byte	0x04, 0x17
        /*000a*/ 	.short	(.L_9 - .L_8)
.L_8:
        /*000c*/ 	.word	0x00000000
        /*0010*/ 	.short	0x0004
        /*0012*/ 	.short	0x0020
        /*0014*/ 	.byte	0x00, 0xf5, 0x21, 0x00


	//----- nvinfo : EIATTR_KPARAM_INFO
	.align		4
.L_9:
        /*0018*/ 	.byte	0x04, 0x17
        /*001a*/ 	.short	(.L_11 - .L_10)
.L_10:
        /*001c*/ 	.word	0x00000000
        /*0020*/ 	.short	0x0003
        /*0022*/ 	.short	0x0018
        /*0024*/ 	.byte	0x00, 0xf5, 0x21, 0x00


	//----- nvinfo : EIATTR_KPARAM_INFO
	.align		4
.L_11:
        /*0028*/ 	.byte	0x04, 0x17
        /*002a*/ 	.short	(.L_13 - .L_12)
.L_12:
        /*002c*/ 	.word	0x00000000
        /*0030*/ 	.short	0x0002
        /*0032*/ 	.short	0x0010
        /*0034*/ 	.byte	0x00, 0xf5, 0x21, 0x00


	//----- nvinfo : EIATTR_KPARAM_INFO
	.align		4
.L_13:
        /*0038*/ 	.byte	0x04, 0x17
        /*003a*/ 	.short	(.L_15 - .L_14)
.L_14:
        /*003c*/ 	.word	0x00000000
        /*0040*/ 	.short	0x0001
        /*0042*/ 	.short	0x0008
        /*0044*/ 	.byte	0x00, 0xf5, 0x21, 0x00


	//----- nvinfo : EIATTR_KPARAM_INFO
	.align		4
.L_15:
        /*0048*/ 	.byte	0x04, 0x17
        /*004a*/ 	.short	(.L_17 - .L_16)
.L_16:
        /*004c*/ 	.word	0x00000000
        /*0050*/ 	.short	0x0000
        /*0052*/ 	.short	0x0000
        /*0054*/ 	.byte	0x00, 0xf5, 0x21, 0x00


	//----- nvinfo : EIATTR_SPARSE_MMA_MASK
	.align		4
.L_17:
        /*0058*/ 	.byte	0x03, 0x50
        /*005a*/ 	.short	0x0000


	//----- nvinfo : EIATTR_MAXREG_COUNT
	.align		4
        /*005c*/ 	.byte	0x03, 0x1b
        /*005e*/ 	.short	0x00ff


	//----- nvinfo : EIATTR_NUM_BARRIERS
	.align		4
        /*0060*/ 	.byte	0x02, 0x4c
        /*0062*/ 	.byte	0x01
	.zero		1


	//----- nvinfo : EIATTR_MERCURY_ISA_VERSION
	.align		4
        /*0064*/ 	.byte	0x03, 0x5f
        /*0066*/ 	.short	0x0101


	//----- nvinfo : EIATTR_VRC_CTA_INIT_COUNT
	.align		4
        /*0068*/ 	.byte	0x02, 0x4a
	.zero		1
	.zero		1


	//----- nvinfo : EIATTR_EXIT_INSTR_OFFSETS
	.align		4
        /*006c*/ 	.byte	0x04, 0x1c
        /*006e*/ 	.short	(.L_19 - .L_18)


	//   ....[0]....
.L_18:
        /*0070*/ 	.word	0x000040d0


	//----- nvinfo : EIATTR_CBANK_PARAM_SIZE
	.align		4
.L_19:
        /*0074*/ 	.byte	0x03, 0x19
        /*0076*/ 	.short	0x0028


	//----- nvinfo : EIATTR_PARAM_CBANK
	.align		4
        /*0078*/ 	.byte	0x04, 0x0a
        /*007a*/ 	.short	(.L_21 - .L_20)
	.align		4
.L_20:
        /*007c*/ 	.word	index@(.nv.constant0.my_kernel_kernel0)
        /*0080*/ 	.short	0x0380
        /*0082*/ 	.short	0x0028


	//----- nvinfo : EIATTR_SW_WAR
	.align		4
.L_21:
        /*0084*/ 	.byte	0x04, 0x36
        /*0086*/ 	.short	(.L_23 - .L_22)
.L_22:
        /*0088*/ 	.word	0x00000008
.L_23:


//--------------------- .nv.callgraph             --------------------------
	.section	.nv.callgraph,"",@"SHT_CUDA_CALLGRAPH"
	.align	4
	.sectionentsize	8
	.align		4
        /*0000*/ 	.word	0x00000000
	.align		4
        /*0004*/ 	.word	0xffffffff
	.align		4
        /*0008*/ 	.word	0x00000000
	.align		4
        /*000c*/ 	.word	0xfffffffe
	.align		4
        /*0010*/ 	.word	0x00000000
	.align		4
        /*0014*/ 	.word	0xfffffffd
	.align		4
        /*0018*/ 	.word	0x00000000
	.align		4
        /*001c*/ 	.word	0xfffffffc


//--------------------- .text.my_kernel_kernel0   --------------------------
	.section	.text.my_kernel_kernel0,"ax",@progbits
	.align	128
        .global         my_kernel_kernel0
        .type           my_kernel_kernel0,@function
        .size           my_kernel_kernel0,(.L_x_13 - my_kernel_kernel0)
        .other          my_kernel_kernel0,@"STO_CUDA_ENTRY STV_DEFAULT"
my_kernel_kernel0:
.text.my_kernel_kernel0:
[----:B------:R-:W0:Y:S01]  /*0000*/  LDC R1, c[0x0][0x37c] ;  /* 0x0000df00ff017b82 */ /* 0x000e220000000800 */
[----:B------:R-:W-:Y:S01]  /*0010*/  HFMA2 R0, -RZ, RZ, 0, 0 ;  /* 0x00000000ff007431 */ /* 0x000fe200000001ff */
[----:B0-----:R-:W-:-:S07]  /*0020*/  IADD3 R1, PT, PT, R1, -0x1c20, RZ ;  /* 0xffffe3e001017810 */ /* 0x001fce0007ffe0ff */
.L_x_0:
[C---:B0-----:R-:W-:Y:S01]  /*0030*/  IMAD R2, R0.reuse, 0x1c2, RZ ;  /* 0x000001c200027824 */ /* 0x041fe200078e02ff */
[----:B------:R-:W-:-:S04]  /*0040*/  IADD3 R0, PT, PT, R0, 0x1, RZ ;  /* 0x0000000100007810 */ /* 0x000fc80007ffe0ff */
[----:B------:R-:W-:Y:S02]  /*0050*/  LEA R2, R2, R1, 0x2 ;  /* 0x0000000102027211 */ /* 0x000fe400078e10ff */
[----:B------:R-:W-:-:S03]  /*0060*/  ISETP.NE.AND P0, PT, R0, 0x4, PT ;  /* 0x000000040000780c */ /* 0x000fc60003f05270 */
[----:B------:R0:W-:Y:S04]  /*0070*/  STL.64 [R2], RZ ;  /* 0x000000ff02007387 */ /* 0x0001e80000100a00 */
[----:B------:R0:W-:Y:S04]  /*0080*/  STL.64 [R2+0x8], RZ ;  /* 0x000008ff02007387 */ /* 0x0001e80000100a00 */
        /* <DEDUP_REMOVED lines=222> */
[----:B------:R0:W-:Y:S01]  /*0e70*/  STL.64 [R2+0x700], RZ ;  /* 0x000700ff02007387 */ /* 0x0001e20000100a00 */
[----:B------:R-:W-:Y:S05]  /*0e80*/  @P0 BRA `(.L_x_0) ;  /* 0xfffffff000680947 */ /* 0x000fea000383ffff */
[----:B------:R-:W1:Y:S01]  /*0e90*/  S2UR UR12, SR_CTAID.X ;  /* 0x00000000000c79c3 */ /* 0x000e620000002500 */
[----:B------:R-:W2:Y:S01]  /*0ea0*/  S2R R0, SR_TID.X ;  /* 0x0000000000007919 */ /* 0x000ea20000002100 */
[----:B------:R-:W-:Y:S01]  /*0eb0*/  MOV R7, RZ ;  /* 0x000000ff00077202 */ /* 0x000fe20000000f00 */
[----:B------:R-:W3:Y:S01]  /*0ec0*/  LDCU.64 UR14, c[0x0][0x358] ;  /* 0x00006b00ff0e77ac */ /* 0x000ee20008000a00 */
[----:B-1----:R-:W-:Y:S02]  /*0ed0*/  USHF.R.U32.HI UR7, URZ, 0x3, UR12 ;  /* 0x00000003ff077899 */ /* 0x002fe4000801160c */
[----:B------:R-:W-:-:S04]  /*0ee0*/  USHF.L.U32 UR4, UR12, 0x1d, URZ ;  /* 0x0000001d0c047899 */ /* 0x000fc800080006ff */
[----:B------:R-:W-:Y:S01]  /*0ef0*/  USHF.R.S32.HI UR4, URZ, 0x1f, UR4 ;  /* 0x0000001fff047899 */ /* 0x000fe20008011404 */
[----:B------:R-:W-:-:S03]  /*0f00*/  MOV R3, UR7 ;  /* 0x0000000700037c02 */ /* 0x000fc60008000f00 */
[----:B------:R-:W-:Y:S02]  /*0f10*/  ULOP3.LUT UR4, UR4, 0x10e0, URZ, 0xc0, !UPT ;  /* 0x000010e004047892 */ /* 0x000fe4000f8ec0ff */
[----:B--2---:R-:W-:-:S05]  /*0f20*/  IMAD R24, R3, 0x1fa40, R0 ;  /* 0x0001fa4003187824 */ /* 0x004fca00078e0200 */
[----:B---3--:R-:W-:-:S07]  /*0f30*/  IADD3 R24, PT, PT, R24, UR4, RZ ;  /* 0x0000000418187c10 */ /* 0x008fce000fffe0ff */
.L_x_9:
[----:B------:R-:W1:Y:S08]  /*0f40*/  S2UR UR5, SR_CgaCtaId ;  /* 0x00000000000579c3 */ /* 0x000e700000008800 */
[----:B------:R-:W-:Y:S01]  /*0f50*/  BAR.SYNC.DEFER_BLOCKING 0x0 ;  /* 0x0000000000007b1d */ /* 0x000fe20000010000 */
[----:B------:R-:W-:Y:S02]  /*0f60*/  HFMA2 R5, -RZ, RZ, 0, 0 ;  /* 0x00000000ff057431 */ /* 0x000fe400000001ff */
[----:B------:R-:W-:-:S03]  /*0f70*/  IMAD R4, R7, 0x6, R24 ;  /* 0x0000000607047824 */ /* 0x000fc600078e0218 */
[----:B------:R-:W-:Y:S02]  /*0f80*/  UMOV UR4, 0x400 ;  /* 0x0000040000047882 */ /* 0x000fe40000000000 */
[----:B0-----:R-:W0:Y:S01]  /*0f90*/  LDC.64 R2, c[0x0][0x380] ;  /* 0x0000e000ff027b82 */ /* 0x001e220000000a00 */
[----:B-12---:R-:W-:-:S12]  /*0fa0*/  ULEA UR8, UR5, UR4, 0x18 ;  /* 0x0000000405087291 */ /* 0x006fd8000f8ec0ff */
.L_x_1:
[C---:B-1----:R-:W-:Y:S02]  /*0fb0*/  IADD3 R12, PT, PT, R5.reuse, 0x1, RZ ;  /* 0x00000001050c7810 */ /* 0x042fe40007ffe0ff */
[C---:B------:R-:W-:Y:S02]  /*0fc0*/  IADD3 R14, PT, PT, R5.reuse, 0x2, RZ ;  /* 0x00000002050e7810 */ /* 0x040fe40007ffe0ff */
[----:B------:R-:W-:Y:S02]  /*0fd0*/  LOP3.LUT R6, R12, 0xffff, RZ, 0xc0, !PT ;  /* 0x0000ffff0c067812 */ /* 0x000fe400078ec0ff */
[----:B------:R-:W-:Y:S02]  /*0fe0*/  LOP3.LUT R16, R14, 0xffff, RZ, 0xc0, !PT ;  /* 0x0000ffff0e107812 */ /* 0x000fe400078ec0ff */
[----:B------:R-:W-:Y:S01]  /*0ff0*/  IADD3 R10, PT, PT, R5, 0x3, RZ ;  /* 0x00000003050a7810 */ /* 0x000fe20007ffe0ff */
[C---:B------:R-:W-:Y:S02]  /*1000*/  IMAD R11, R6.reuse, 0x91a3, RZ ;  /* 0x000091a3060b7824 */ /* 0x040fe400078e02ff */
[----:B------:R-:W-:-:S03]  /*1010*/  IMAD R6, R6, 0x8889, RZ ;  /* 0x0000888906067824 */ /* 0x000fc600078e02ff */
[----:B------:R-:W-:Y:S02]  /*1020*/  SHF.R.U32.HI R11, RZ, 0x18, R11 ;  /* 0x00000018ff0b7819 */ /* 0x000fe4000001160b */
[----:B------:R-:W-:Y:S02]  /*1030*/  SHF.R.U32.HI R6, RZ, 0x14, R6 ;  /* 0x00000014ff067819 */ /* 0x000fe40000011606 */
[----:B------:R-:W-:Y:S02]  /*1040*/  PRMT R8, R11, 0x9910, RZ ;  /* 0x000099100b087816 */ /* 0x000fe400000000ff */
[----:B------:R-:W-:Y:S02]  /*1050*/  PRMT R9, R6, 0x9910, RZ ;  /* 0x0000991006097816 */ /* 0x000fe400000000ff */
[----:B------:R-:W-:Y:S02]  /*1060*/  MOV R6, R8 ;  /* 0x0000000800067202 */ /* 0x000fe40000000f00 */
[----:B------:R-:W-:-:S03]  /*1070*/  MOV R8, R9 ;  /* 0x0000000900087202 */ /* 0x000fc60000000f00 */
[----:B------:R-:W-:Y:S02]  /*1080*/  IMAD R6, R6, 0x1c2, RZ ;  /* 0x000001c206067824 */ /* 0x000fe400078e02ff */
[----:B------:R-:W-:-:S03]  /*1090*/  IMAD R8, R8, 0x1e, RZ ;  /* 0x0000001e08087824 */ /* 0x000fc600078e02ff */
[----:B------:R-:W-:Y:S02]  /*10a0*/  IADD3 R6, PT, PT, RZ, -R6, RZ ;  /* 0x80000006ff067210 */ /* 0x000fe40007ffe0ff */
[----:B------:R-:W-:Y:S02]  /*10b0*/  IADD3 R8, PT, PT, RZ, -R8, RZ ;  /* 0x80000008ff087210 */ /* 0x000fe40007ffe0ff */
[----:B------:R-:W-:Y:S02]  /*10c0*/  PRMT R9, R6, 0x7710, RZ ;  /* 0x0000771006097816 */ /* 0x000fe400000000ff */
[----:B------:R-:W-:Y:S02]  /*10d0*/  PRMT R13, R8, 0x7710, RZ ;  /* 0x00007710080d7816 */ /* 0x000fe400000000ff */
[----:B------:R-:W-:Y:S02]  /*10e0*/  LOP3.LUT R8, R5, 0xffff, RZ, 0xc0, !PT ;  /* 0x0000ffff05087812 */ /* 0x000fe400078ec0ff */
[----:B------:R-:W-:Y:S01]  /*10f0*/  IADD3 R6, PT, PT, R12, R9, RZ ;  /* 0x000000090c067210 */ /* 0x000fe20007ffe0ff */
[----:B------:R-:W-:Y:S01]  /*1100*/  IMAD R9, R16, 0x8889, RZ ;  /* 0x0000888910097824 */ /* 0x000fe200078e02ff */
[----:B------:R-:W-:Y:S01]  /*1110*/  IADD3 R12, PT, PT, R12, R13, RZ ;  /* 0x0000000d0c0c7210 */ /* 0x000fe20007ffe0ff */
[----:B------:R-:W-:Y:S01]  /*1120*/  IMAD R13, R16, 0x91a3, RZ ;  /* 0x000091a3100d7824 */ /* 0x000fe200078e02ff */
[----:B------:R-:W-:Y:S01]  /*1130*/  LOP3.LUT R16, R10, 0xffff, RZ, 0xc0, !PT ;  /* 0x0000ffff0a107812 */ /* 0x000fe200078ec0ff */
[C---:B------:R-:W-:Y:S01]  /*1140*/  IMAD R15, R8.reuse, 0x91a3, RZ ;  /* 0x000091a3080f7824 */ /* 0x040fe200078e02ff */
[----:B------:R-:W-:Y:S01]  /*1150*/  SHF.R.U32.HI R9, RZ, 0x14, R9 ;  /* 0x00000014ff097819 */ /* 0x000fe20000011609 */
[----:B------:R-:W-:Y:S01]  /*1160*/  IMAD R8, R8, 0x8889, RZ ;  /* 0x0000888908087824 */ /* 0x000fe200078e02ff */
[----:B------:R-:W-:Y:S01]  /*1170*/  SHF.R.U32.HI R13, RZ, 0x18, R13 ;  /* 0x00000018ff0d7819 */ /* 0x000fe2000001160d */
[C---:B------:R-:W-:Y:S01]  /*1180*/  IMAD R18, R16.reuse, 0x91a3, RZ ;  /* 0x000091a310127824 */ /* 0x040fe200078e02ff */
[----:B------:R-:W-:Y:S01]  /*1190*/  PRMT R9, R9, 0x9910, RZ ;  /* 0x0000991009097816 */ /* 0x000fe200000000ff */
[----:B------:R-:W-:Y:S01]  /*11a0*/  IMAD R19, R16, 0x8889, RZ ;  /* 0x0000888910137824 */ /* 0x000fe200078e02ff */
[----:B------:R-:W-:-:S02]  /*11b0*/  SHF.R.U32.HI R8, RZ, 0x14, R8 ;  /* 0x00000014ff087819 */ /* 0x000fc40000011608 */
[----:B------:R-:W-:Y:S02]  /*11c0*/  PRMT R17, R13, 0x9910, RZ ;  /* 0x000099100d117816 */ /* 0x000fe400000000ff */
[----:B------:R-:W-:Y:S02]  /*11d0*/  PRMT R8, R8, 0x9910, RZ ;  /* 0x0000991008087816 */ /* 0x000fe400000000ff */
[----:B------:R-:W-:Y:S02]  /*11e0*/  MOV R16, R17 ;  /* 0x0000001100107202 */ /* 0x000fe40000000f00 */
[----:B------:R-:W-:Y:S01]  /*11f0*/  MOV R17, R9 ;  /* 0x0000000900117202 */ /* 0x000fe20000000f00 */
[----:B------:R-:W-:Y:S01]  /*1200*/  IMAD R8, R8, 0x1e, RZ ;  /* 0x0000001e08087824 */ /* 0x000fe200078e02ff */
[----:B------:R-:W-:Y:S01]  /*1210*/  SHF.R.U32.HI R9, RZ, 0x18, R18 ;  /* 0x00000018ff097819 */ /* 0x000fe20000011612 */
[----:B------:R-:W-:Y:S01]  /*1220*/  IMAD R16, R16, 0x1c2, RZ ;  /* 0x000001c210107824 */ /* 0x000fe200078e02ff */
[----:B------:R-:W-:Y:S01]  /*1230*/  SHF.R.U32.HI R18, RZ, 0x14, R19 ;  /* 0x00000014ff127819 */ /* 0x000fe20000011613 */
[----:B------:R-:W-:Y:S01]  /*1240*/  IMAD R17, R17, 0x1e, RZ ;  /* 0x0000001e11117824 */ /* 0x000fe200078e02ff */
[----:B------:R-:W-:-:S02]  /*1250*/  IADD3 R8, PT, PT, RZ, -R8, RZ ;  /* 0x80000008ff087210 */ /* 0x000fc40007ffe0ff */
[----:B------:R-:W-:Y:S02]  /*1260*/  PRMT R18, R18, 0x9910, RZ ;  /* 0x0000991012127816 */ /* 0x000fe400000000ff */
[----:B------:R-:W-:Y:S02]  /*1270*/  IADD3 R21, PT, PT, RZ, -R17, RZ ;  /* 0x80000011ff157210 */ /* 0x000fe40007ffe0ff */
[----:B------:R-:W-:Y:S02]  /*1280*/  IADD3 R16, PT, PT, RZ, -R16, RZ ;  /* 0x80000010ff107210 */ /* 0x000fe40007ffe0ff */
[----:B------:R-:W-:Y:S02]  /*1290*/  MOV R17, R18 ;  /* 0x0000001200117202 */ /* 0x000fe40000000f00 */
[----:B------:R-:W-:Y:S02]  /*12a0*/  PRMT R18, R8, 0x7710, RZ ;  /* 0x0000771008127816 */ /* 0x000fe400000000ff */
[----:B------:R-:W-:-:S02]  /*12b0*/  PRMT R19, R16, 0x7710, RZ ;  /* 0x0000771010137816 */ /* 0x000fc400000000ff */
[----:B------:R-:W-:Y:S02]  /*12c0*/  IADD3 R18, PT, PT, R18, R5, RZ ;  /* 0x0000000512127210 */ /* 0x000fe40007ffe0ff */
[----:B------:R-:W-:Y:S02]  /*12d0*/  PRMT R20, R9, 0x9910, RZ ;  /* 0x0000991009147816 */ /* 0x000fe400000000ff */
[----:B------:R-:W-:Y:S02]  /*12e0*/  IADD3 R8, PT, PT, R14, R19, RZ ;  /* 0x000000130e087210 */ /* 0x000fe40007ffe0ff */
[----:B------:R-:W-:Y:S01]  /*12f0*/  PRMT R19, R18, 0x9910, RZ ;  /* 0x0000991012137816 */ /* 0x000fe200000000ff */
[----:B------:R-:W-:Y:S01]  /*1300*/  IMAD R18, R17, 0x1e, RZ ;  /* 0x0000001e11127824 */ /* 0x000fe200078e02ff */
[----:B------:R-:W-:Y:S01]  /*1310*/  PRMT R21, R21, 0x7710, RZ ;  /* 0x0000771015157816 */ /* 0x000fe200000000ff */
[----:B------:R-:W-:Y:S01]  /*1320*/  IMAD R17, R20, 0x1c2, RZ ;  /* 0x000001c214117824 */ /* 0x000fe200078e02ff */
[----:B------:R-:W-:-:S02]  /*1330*/  SHF.R.U32.HI R15, RZ, 0x18, R15 ;  /* 0x00000018ff0f7819 */ /* 0x000fc4000001160f */
[----:B------:R-:W-:Y:S02]  /*1340*/  IADD3 R16, PT, PT, R14, R21, RZ ;  /* 0x000000150e107210 */ /* 0x000fe40007ffe0ff */
[----:B------:R-:W-:Y:S02]  /*1350*/  IADD3 R21, PT, PT, RZ, -R18, RZ ;  /* 0x80000012ff157210 */ /* 0x000fe40007ffe0ff */
[----:B------:R-:W-:Y:S02]  /*1360*/  IADD3 R18, PT, PT, RZ, -R17, RZ ;  /* 0x80000011ff127210 */ /* 0x000fe40007ffe0ff */
[----:B------:R-:W-:Y:S01]  /*1370*/  PRMT R17, R12, 0x9910, RZ ;  /* 0x000099100c117816 */ /* 0x000fe200000000ff */
[----:B------:R-:W-:Y:S01]  /*1380*/  IMAD R12, R19, 0x90, RZ ;  /* 0x00000090130c7824 */ /* 0x000fe200078e02ff */
[C---:B------:R-:W-:Y:S01]  /*1390*/  PRMT R14, R15.reuse, 0x9910, RZ ;  /* 0x000099100f0e7816 */ /* 0x040fe200000000ff */
[----:B------:R-:W-:Y:S01]  /*13a0*/  IMAD R15, R15, 0x7e900, R4 ;  /* 0x0007e9000f0f7824 */ /* 0x000fe200078e0204 */
[----:B------:R-:W-:-:S02]  /*13b0*/  PRMT R19, R18, 0x7710, RZ ;  /* 0x0000771012137816 */ /* 0x000fc400000000ff */
[----:B------:R-:W-:Y:S01]  /*13c0*/  PRMT R21, R21, 0x7710, RZ ;  /* 0x0000771015157816 */ /* 0x000fe200000000ff */
[----:B------:R-:W-:Y:S01]  /*13d0*/  IMAD R14, R14, 0x1c2, RZ ;  /* 0x000001c20e0e7824 */ /* 0x000fe200078e02ff */
[----:B------:R-:W-:Y:S02]  /*13e0*/  PRMT R18, R16, 0x9910, RZ ;  /* 0x0000991010127816 */ /* 0x000fe400000000ff */
[----:B------:R-:W-:Y:S02]  /*13f0*/  LOP3.LUT R16, R12, 0xffff, RZ, 0xc0, !PT ;  /* 0x0000ffff0c107812 */ /* 0x000fe400078ec0ff */
[C---:B------:R-:W-:Y:S02]  /*1400*/  IADD3 R12, PT, PT, R10.reuse, R19, RZ ;  /* 0x000000130a0c7210 */ /* 0x040fe40007ffe0ff */
[----:B------:R-:W-:Y:S02]  /*1410*/  IADD3 R19, PT, PT, R10, R21, RZ ;  /* 0x000000150a137210 */ /* 0x000fe40007ffe0ff */
[----:B------:R-:W-:Y:S01]  /*1420*/  IADD3 R10, PT, PT, R16, R15, RZ ;  /* 0x0000000f100a7210 */ /* 0x000fe20007ffe0ff */
[----:B------:R-:W-:Y:S01]  /*1430*/  IMAD R15, R17, 0x90, RZ ;  /* 0x00000090110f7824 */ /* 0x000fe200078e02ff */
[----:B------:R-:W-:Y:S01]  /*1440*/  IADD3 R14, PT, PT, RZ, -R14, RZ ;  /* 0x8000000eff0e7210 */ /* 0x000fe20007ffe0ff */
[--C-:B------:R-:W-:Y:S01]  /*1450*/  IMAD R16, R11, 0x7e900, R4.reuse ;  /* 0x0007e9000b107824 */ /* 0x100fe200078e0204 */
[----:B------:R-:W-:Y:S01]  /*1460*/  PRMT R19, R19, 0x9910, RZ ;  /* 0x0000991013137816 */ /* 0x000fe200000000ff */
[----:B------:R-:W-:Y:S01]  /*1470*/  IMAD R17, R18, 0x90, RZ ;  /* 0x0000009012117824 */ /* 0x000fe200078e02ff */
[----:B------:R-:W-:Y:S01]  /*1480*/  LOP3.LUT R11, R15, 0xffff, RZ, 0xc0, !PT ;  /* 0x0000ffff0f0b7812 */ /* 0x000fe200078ec0ff */
[--C-:B------:R-:W-:Y:S01]  /*1490*/  IMAD R15, R9, 0x7e900, R4.reuse ;  /* 0x0007e900090f7824 */ /* 0x100fe200078e0204 */
[----:B------:R-:W-:Y:S01]  /*14a0*/  PRMT R14, R14, 0x7710, RZ ;  /* 0x000077100e0e7816 */ /* 0x000fe200000000ff */
[----:B------:R-:W-:Y:S01]  /*14b0*/  IMAD R18, R13, 0x7e900, R4 ;  /* 0x0007e9000d127824 */ /* 0x000fe200078e0204 */
[----:B------:R-:W-:-:S02]  /*14c0*/  IADD3 R11, PT, PT, R11, R16, RZ ;  /* 0x000000100b0b7210 */ /* 0x000fc40007ffe0ff */
[----:B------:R-:W-:Y:S02]  /*14d0*/  MOV R16, R19 ;  /* 0x0000001300107202 */ /* 0x000fe40000000f00 */
[----:B------:R-:W-:Y:S02]  /*14e0*/  IADD3 R9, PT, PT, R14, R5, RZ ;  /* 0x000000050e097210 */ /* 0x000fe40007ffe0ff */
[----:B------:R-:W-:Y:S01]  /*14f0*/  LOP3.LUT R14, R6, 0xffff, RZ, 0xc0, !PT ;  /* 0x0000ffff060e7812 */ /* 0x000fe200078ec0ff */
[----:B------:R-:W-:Y:S01]  /*1500*/  IMAD R6, R16, 0x90, RZ ;  /* 0x0000009010067824 */ /* 0x000fe200078e02ff */
[----:B------:R-:W-:Y:S02]  /*1510*/  LOP3.LUT R8, R8, 0xffff, RZ, 0xc0, !PT ;  /* 0x0000ffff08087812 */ /* 0x000fe400078ec0ff */
[----:B------:R-:W-:Y:S01]  /*1520*/  LOP3.LUT R9, R9, 0xffff, RZ, 0xc0, !PT ;  /* 0x0000ffff09097812 */ /* 0x000fe200078ec0ff */
[----:B------:R-:W-:Y:S01]  /*1530*/  IMAD R14, R14, 0x889, RZ ;  /* 0x000008890e0e7824 */ /* 0x000fe200078e02ff */
[----:B------:R-:W-:Y:S01]  /*1540*/  LOP3.LUT R12, R12, 0xffff, RZ, 0xc0, !PT ;  /* 0x0000ffff0c0c7812 */ /* 0x000fe200078ec0ff */
[----:B------:R-:W-:Y:S01]  /*1550*/  IMAD R8, R8, 0x889, RZ ;  /* 0x0000088908087824 */ /* 0x000fe200078e02ff */
[----:B------:R-:W-:Y:S01]  /*1560*/  LOP3.LUT R6, R6, 0xffff, RZ, 0xc0, !PT ;  /* 0x0000ffff06067812 */ /* 0x000fe200078ec0ff */
[----:B------:R-:W-:Y:S01]  /*1570*/  IMAD R9, R9, 0x889, RZ ;  /* 0x0000088909097824 */ /* 0x000fe200078e02ff */
[----:B------:R-:W-:Y:S01]  /*1580*/  LOP3.LUT R13, R17, 0xffff, RZ, 0xc0, !PT ;  /* 0x0000ffff110d7812 */ /* 0x000fe200078ec0ff */
[----:B------:R-:W-:Y:S01]  /*1590*/  IMAD R12, R12, 0x889, RZ ;  /* 0x000008890c0c7824 */ /* 0x000fe200078e02ff */
[----:B------:R-:W-:-:S02]  /*15a0*/  IADD3 R15, PT, PT, R6, R15, RZ ;  /* 0x0000000f060f7210 */ /* 0x000fc40007ffe0ff */
[----:B------:R-:W-:Y:S02]  /*15b0*/  IADD3 R13, PT, PT, R13, R18, RZ ;  /* 0x000000120d0d7210 */ /* 0x000fe40007ffe0ff */
[----:B------:R-:W-:Y:S02]  /*15c0*/  SHF.R.U32.HI R6, RZ, 0x10, R14 ;  /* 0x00000010ff067819 */ /* 0x000fe4000001160e */
[----:B------:R-:W-:Y:S02]  /*15d0*/  SHF.R.U32.HI R8, RZ, 0x10, R8 ;  /* 0x00000010ff087819 */ /* 0x000fe40000011608 */
[----:B------:R-:W-:Y:S01]  /*15e0*/  SHF.R.U32.HI R9, RZ, 0x10, R9 ;  /* 0x00000010ff097819 */ /* 0x000fe20000011609 */
[----:B------:R-:W-:Y:S01]  /*15f0*/  IMAD R11, R6, 0x21c0, R11 ;  /* 0x000021c0060b7824 */ /* 0x000fe200078e020b */
[----:B------:R-:W-:Y:S01]  /*1600*/  SHF.R.U32.HI R12, RZ, 0x10, R12 ;  /* 0x00000010ff0c7819 */ /* 0x000fe2000001160c */
[----:B------:R-:W-:Y:S02]  /*1610*/  IMAD R13, R8, 0x21c0, R13 ;  /* 0x000021c0080d7824 */ /* 0x000fe400078e020d */
[----:B------:R-:W-:-:S02]  /*1620*/  IMAD R9, R9, 0x21c0, R10 ;  /* 0x000021c009097824 */ /* 0x000fc400078e020a */
[----:B------:R-:W-:Y:S02]  /*1630*/  IMAD R15, R12, 0x21c0, R15 ;  /* 0x000021c00c0f7824 */ /* 0x000fe400078e020f */
[----:B0-----:R-:W-:-:S04]  /*1640*/  IMAD.WIDE.U32 R10, R11, 0x4, R2 ;  /* 0x000000040b0a7825 */ /* 0x001fc800078e0002 */
[--C-:B------:R-:W-:Y:S02]  /*1650*/  IMAD.WIDE.U32 R12, R13, 0x4, R2.reuse ;  /* 0x000000040d0c7825 */ /* 0x100fe400078e0002 */
[----:B------:R-:W2:Y:S02]  /*1660*/  LDG.E.CONSTANT R10, desc[UR14][R10.64] ;  /* 0x0000000e0a0a7981 */ /* 0x000ea4000c1e9900 */
[--C-:B------:R-:W-:Y:S02]  /*1670*/  IMAD.WIDE.U32 R8, R9, 0x4, R2.reuse ;  /* 0x0000000409087825 */ /* 0x100fe400078e0002 */
[----:B------:R-:W3:Y:S02]  /*1680*/  LDG.E.CONSTANT R12, desc[UR14][R12.64] ;  /* 0x0000000e0c0c7981 */ /* 0x000ee4000c1e9900 */
[----:B------:R-:W-:Y:S02]  /*1690*/  IMAD.WIDE.U32 R14, R15, 0x4, R2 ;  /* 0x000000040f0e7825 */ /* 0x000fe400078e0002 */
[----:B------:R-:W4:Y:S04]  /*16a0*/  LDG.E.CONSTANT R8, desc[UR14][R8.64] ;  /* 0x0000000e08087981 */ /* 0x000f28000c1e9900 */
[----:B------:R-:W5:Y:S01]  /*16b0*/  LDG.E.CONSTANT R14, desc[UR14][R14.64] ;  /* 0x0000000e0e0e7981 */ /* 0x000f62000c1e9900 */
[----:B------:R-:W-:-:S05]  /*16c0*/  IMAD R6, R5, 0x6, R0 ;  /* 0x0000000605067824 */ /* 0x000fca00078e0200 */
[----:B------:R-:W-:Y:S02]  /*16d0*/  LEA R17, R6, UR8, 0x2 ;  /* 0x0000000806117c11 */ /* 0x000fe4000f8e10ff */
[----:B------:R-:W-:-:S04]  /*16e0*/  IADD3 R5, PT, PT, R5, 0x4, RZ ;  /* 0x0000000405057810 */ /* 0x000fc80007ffe0ff */
[----:B------:R-:W-:Y:S01]  /*16f0*/  ISETP.NE.AND P0, PT, R5, 0x708, PT ;  /* 0x000007080500780c */ /* 0x000fe20003f05270 */
[----:B--2---:R1:W-:Y:S04]  /*1700*/  STS [R17+0x18], R10 ;  /* 0x0000180a11007388 */ /* 0x0043e80000000800 */
[----:B---3--:R1:W-:Y:S04]  /*1710*/  STS [R17+0x30], R12 ;  /* 0x0000300c11007388 */ /* 0x0083e80000000800 */
[----:B----4-:R1:W-:Y:S04]  /*1720*/  STS [R17], R8 ;  /* 0x0000000811007388 */ /* 0x0103e80000000800 */
[----:B-----5:R1:W-:Y:S01]  /*1730*/  STS [R17+0x48], R14 ;  /* 0x0000480e11007388 */ /* 0x0203e20000000800 */
[----:B------:R-:W-:Y:S05]  /*1740*/  @P0 BRA `(.L_x_1) ;  /* 0xfffffff800180947 */ /* 0x000fea000383ffff */
[----:B------:R-:W0:Y:S01]  /*1750*/  LDC.64 R2, c[0x0][0x388] ;  /* 0x0000e200ff027b82 */ /* 0x000e220000000a00 */
[----:B------:R-:W-:-:S04]  /*1760*/  ULOP3.LUT UR6, UR12, 0x3, URZ, 0xc0, !UPT ;  /* 0x000000030c067892 */ /* 0x000fc8000f8ec0ff */
[----:B------:R-:W-:-:S06]  /*1770*/  UIMAD UR6, UR6, 0x6, URZ ;  /* 0x00000006060678a4 */ /* 0x000fcc000f8e02ff */
[----:B------:R-:W-:-:S05]  /*1780*/  IADD3 R4, PT, PT, R0, UR6, RZ ;  /* 0x0000000600047c10 */ /* 0x000fca000fffe0ff */
[----:B------:R-:W-:-:S04]  /*1790*/  IMAD R5, R7, 0x90, R4 ;  /* 0x0000009007057824 */ /* 0x000fc800078e0204 */
[----:B0-----:R-:W-:-:S05]  /*17a0*/  IMAD.WIDE.U32 R2, R5, 0x4, R2 ;  /* 0x0000000405027825 */ /* 0x001fca00078e0002 */
[----:B-1----:R-:W2:Y:S04]  /*17b0*/  LDG.E.CONSTANT R12, desc[UR14][R2.64] ;  /* 0x0000000e020c7981 */ /* 0x002ea8000c1e9900 */
[----:B------:R-:W3:Y:S04]  /*17c0*/  LDG.E.CONSTANT R14, desc[UR14][R2.64+0x60] ;  /* 0x0000600e020e7981 */ /* 0x000ee8000c1e9900 */
[----:B------:R-:W4:Y:S04]  /*17d0*/  LDG.E.CONSTANT R16, desc[UR14][R2.64+0xc0] ;  /* 0x0000c00e02107981 */ /* 0x000f28000c1e9900 */
[----:B------:R-:W5:Y:S04]  /*17e0*/  LDG.E.CONSTANT R18, desc[UR14][R2.64+0x120] ;  /* 0x0001200e02127981 */ /* 0x000f68000c1e9900 */
[----:B------:R-:W5:Y:S04]  /*17f0*/  LDG.E.CONSTANT R20, desc[UR14][R2.64+0x180] ;  /* 0x0001800e02147981 */ /* 0x000f68000c1e9900 */
[----:B------:R-:W5:Y:S01]  /*1800*/  LDG.E.CONSTANT R22, desc[UR14][R2.64+0x1e0] ;  /* 0x0001e00e02167981 */ /* 0x000f62000c1e9900 */
[----:B------:R-:W-:Y:S01]  /*1810*/  UIADD3 UR4, UPT, UPT, UR4, 0xa8c0, URZ ;  /* 0x0000a8c004047890 */ /* 0x000fe2000fffe0ff */
[----:B------:R-:W-:-:S03]  /*1820*/  MOV R6, RZ ;  /* 0x000000ff00067202 */ /* 0x000fc60000000f00 */
[----:B------:R-:W-:-:S06]  /*1830*/  ULEA UR4, UR5, UR4, 0x18 ;  /* 0x0000000405047291 */ /* 0x000fcc000f8ec0ff */
[----:B------:R-:W-:-:S05]  /*1840*/  LEA R13, R0, UR4, 0x2 ;  /* 0x00000004000d7c11 */ /* 0x000fca000f8e10ff */
[----:B--2---:R0:W-:Y:S04]  /*1850*/  STS [R13], R12 ;  /* 0x0000000c0d007388 */ /* 0x0041e80000000800 */
[----:B---3--:R0:W-:Y:S04]  /*1860*/  STS [R13+0x18], R14 ;  /* 0x0000180e0d007388 */ /* 0x0081e80000000800 */
[----:B----4-:R0:W-:Y:S04]  /*1870*/  STS [R13+0x30], R16 ;  /* 0x000030100d007388 */ /* 0x0101e80000000800 */
[----:B-----5:R0:W-:Y:S04]  /*1880*/  STS [R13+0x48], R18 ;  /* 0x000048120d007388 */ /* 0x0201e80000000800 */
[----:B------:R0:W-:Y:S04]  /*1890*/  STS [R13+0x60], R20 ;  /* 0x000060140d007388 */ /* 0x0001e80000000800 */
[----:B------:R0:W-:Y:S01]  /*18a0*/  STS [R13+0x78], R22 ;  /* 0x000078160d007388 */ /* 0x0001e20000000800 */
[----:B------:R-:W-:Y:S06]  /*18b0*/  BAR.SYNC.DEFER_BLOCKING 0x0 ;  /* 0x0000000000007b1d */ /* 0x000fec0000010000 */
[----:B------:R-:W1:Y:S04]  /*18c0*/  LDS.64 R4, [UR8+0xa8d0] ;  /* 0x00a8d008ff047984 */ /* 0x000e680008000a00 */
[----:B------:R-:W2:Y:S02]  /*18d0*/  LDS.128 R8, [UR8+0xa8c0] ;  /* 0x00a8c008ff087984 */ /* 0x000ea40008000c00 */
.L_x_8:
[----:B------:R-:W3:Y:S01]  /*18e0*/  S2UR UR5, SR_CgaCtaId ;  /* 0x00000000000579c3 */ /* 0x000ee20000008800 */
[C---:B------:R-:W-:Y:S02]  /*18f0*/  IMAD R3, R6.reuse, 0x5a, R0 ;  /* 0x0000005a06037824 */ /* 0x040fe400078e0200 */
[----:B--2---:R-:W-:Y:S02]  /*1900*/  HFMA2 R23, -RZ, RZ, 0, 0 ;  /* 0x00000000ff177431 */ /* 0x004fe400000001ff */
[C---:B------:R-:W-:Y:S01]  /*1910*/  IMAD R2, R6.reuse, 0x1c2, RZ ;  /* 0x000001c206027824 */ /* 0x040fe200078e02ff */
[----:B------:R-:W-:Y:S01]  /*1920*/  IADD3 R6, PT, PT, R6, 0x1, RZ ;  /* 0x0000000106067810 */ /* 0x000fe20007ffe0ff */
[----:B------:R-:W-:Y:S01]  /*1930*/  IMAD R3, R3, 0x1e, RZ ;  /* 0x0000001e03037824 */ /* 0x000fe200078e02ff */
[----:B------:R-:W-:Y:S02]  /*1940*/  UMOV UR4, 0x400 ;  /* 0x0000040000047882 */ /* 0x000fe40000000000 */
[----:B------:R-:W-:Y:S01]  /*1950*/  ISETP.NE.AND P0, PT, R6, 0x4, PT ;  /* 0x000000040600780c */ /* 0x000fe20003f05270 */
[----:B---3--:R-:W-:-:S12]  /*1960*/  ULEA UR4, UR5, UR4, 0x18 ;  /* 0x0000000405047291 */ /* 0x008fd8000f8ec0ff */
.L_x_2:
[----:B0---4-:R-:W-:-:S05]  /*1970*/  IMAD R22, R23, 0x1e, R2 ;  /* 0x0000001e17167824 */ /* 0x011fca00078e0202 */
[----:B------:R-:W-:-:S05]  /*1980*/  LEA R22, R22, R1, 0x2 ;  /* 0x0000000116167211 */ /* 0x000fca00078e10ff */
[----:B------:R-:W2:Y:S04]  /*1990*/  LDL.64 R14, [R22] ;  /* 0x00000000160e7983 */ /* 0x000ea80000100a00 */
[----:B------:R-:W3:Y:S01]  /*19a0*/  LDL.64 R16, [R22+0x8] ;  /* 0x0000080016107983 */ /* 0x000ee20000100a00 */
[----:B------:R-:W-:-:S03]  /*19b0*/  IMAD R25, R23, 0xb4, R3 ;  /* 0x000000b417197824 */ /* 0x000fc600078e0203 */
[----:B------:R-:W1:Y:S02]  /*19c0*/  LDL.64 R18, [R22+0x10] ;  /* 0x0000100016127983 */ /* 0x000e640000100a00 */
[----:B------:R-:W-:Y:S02]  /*19d0*/  LEA R25, R25, UR4, 0x2 ;  /* 0x0000000419197c11 */ /* 0x000fe4000f8e10ff */
[----:B------:R-:W4:Y:S04]  /*19e0*/  LDL.64 R12, [R22+0x18] ;  /* 0x00001800160c7983 */ /* 0x000f280000100a00 */
[----:B------:R-:W2:Y:S04]  /*19f0*/  LDS R20, [R25] ;  /* 0x0000000019147984 */ /* 0x000ea80000000800 */
[----:B------:R-:W-:Y:S01]  /*1a00*/  LDS R26, [R25+0x30] ;  /* 0x00003000191a7984 */ /* 0x000fe20000000800 */
[----:B--2---:R-:W-:Y:S01]  /*1a10*/  FFMA R14, R8, R20, R14 ;  /* 0x00000014080e7223 */ /* 0x004fe2000000000e */
[C---:B------:R-:W-:Y:S01]  /*1a20*/  FFMA R15, R20.reuse, R9, R15 ;  /* 0x00000009140f7223 */ /* 0x040fe2000000000f */
[C---:B---3--:R-:W-:Y:S01]  /*1a30*/  FFMA R16, R20.reuse, R10, R16 ;  /* 0x0000000a14107223 */ /* 0x048fe20000000010 */
[----:B------:R-:W-:-:S03]  /*1a40*/  FFMA R17, R20, R11, R17 ;  /* 0x0000000b14117223 */ /* 0x000fc60000000011 */
[----:B------:R0:W-:Y:S04]  /*1a50*/  STL.64 [R22], R14 ;  /* 0x0000000e16007387 */ /* 0x0001e80000100a00 */
[----:B------:R2:W-:Y:S04]  /*1a60*/  STL.64 [R22+0x8], R16 ;  /* 0x0000081016007387 */ /* 0x0005e80000100a00 */
[----:B0-----:R-:W3:Y:S04]  /*1a70*/  LDL.64 R14, [R22+0x20] ;  /* 0x00002000160e7983 */ /* 0x001ee80000100a00 */
[----:B--2---:R-:W2:Y:S01]  /*1a80*/  LDL.64 R16, [R22+0x28] ;  /* 0x0000280016107983 */ /* 0x004ea20000100a00 */
[----:B-1----:R-:W-:Y:S01]  /*1a90*/  FFMA R18, R4, R20, R18 ;  /* 0x0000001404127223 */ /* 0x002fe20000000012 */
[----:B------:R-:W-:-:S02]  /*1aa0*/  FFMA R19, R20, R5, R19 ;  /* 0x0000000514137223 */ /* 0x000fc40000000013 */
[----:B------:R-:W5:Y:S04]  /*1ab0*/  LDL.64 R20, [R22+0x30] ;  /* 0x0000300016147983 */ /* 0x000f680000100a00 */
[----:B------:R-:W-:Y:S04]  /*1ac0*/  STL.64 [R22+0x10], R18 ;  /* 0x0000101216007387 */ /* 0x000fe80000100a00 */
[----:B------:R-:W4:Y:S02]  /*1ad0*/  LDS R18, [R25+0x18] ;  /* 0x0000180019127984 */ /* 0x000f240000000800 */
[----:B----4-:R-:W-:Y:S01]  /*1ae0*/  FFMA R12, R8, R18, R12 ;  /* 0x00000012080c7223 */ /* 0x010fe2000000000c */
[----:B------:R-:W-:-:S05]  /*1af0*/  FFMA R13, R18, R9, R13 ;  /* 0x00000009120d7223 */ /* 0x000fca000000000d */
[----:B------:R0:W-:Y:S04]  /*1b00*/  STL.64 [R22+0x18], R12 ;  /* 0x0000180c16007387 */ /* 0x0001e80000100a00 */
[----:B0-----:R-:W4:Y:S01]  /*1b10*/  LDL.64 R12, [R22+0x38] ;  /* 0x00003800160c7983 */ /* 0x001f220000100a00 */
[C---:B---3--:R-:W-:Y:S01]  /*1b20*/  FFMA R14, R18.reuse, R10, R14 ;  /* 0x0000000a120e7223 */ /* 0x048fe2000000000e */
[----:B------:R-:W-:Y:S01]  /*1b30*/  FFMA R15, R18, R11, R15 ;  /* 0x0000000b120f7223 */ /* 0x000fe2000000000f */
[----:B--2---:R-:W-:Y:S01]  /*1b40*/  FFMA R16, R4, R18, R16 ;  /* 0x0000001204107223 */ /* 0x004fe20000000010 */
[----:B------:R-:W-:-:S03]  /*1b50*/  FFMA R17, R18, R5, R17 ;  /* 0x0000000512117223 */ /* 0x000fc60000000011 */
[----:B------:R0:W-:Y:S04]  /*1b60*/  STL.64 [R22+0x20], R14 ;  /* 0x0000200e16007387 */ /* 0x0001e80000100a00 */
[----:B------:R1:W-:Y:S04]  /*1b70*/  STL.64 [R22+0x28], R16 ;  /* 0x0000281016007387 */ /* 0x0003e80000100a00 */
[----:B------:R-:W2:Y:S04]  /*1b80*/  LDL.64 R18, [R22+0x50] ;  /* 0x0000500016127983 */ /* 0x000ea80000100a00 */
[----:B0-----:R-:W3:Y:S04]  /*1b90*/  LDL.64 R14, [R22+0x40] ;  /* 0x00004000160e7983 */ /* 0x001ee80000100a00 */
[----:B-1----:R-:W3:Y:S01]  /*1ba0*/  LDL.64 R16, [R22+0x48] ;  /* 0x0000480016107983 */ /* 0x002ee20000100a00 */
[----:B-----5:R-:W-:Y:S01]  /*1bb0*/  FFMA R20, R8, R26, R20 ;  /* 0x0000001a08147223 */ /* 0x020fe20000000014 */
[----:B------:R-:W-:-:S05]  /*1bc0*/  FFMA R21, R26, R9, R21 ;  /* 0x000000091a157223 */ /* 0x000fca0000000015 */
[----:B------:R-:W-:Y:S04]  /*1bd0*/  STL.64 [R22+0x30], R20 ;  /* 0x0000301416007387 */ /* 0x000fe80000100a00 */
[----:B------:R-:W2:Y:S04]  /*1be0*/  LDS R20, [R25+0x48] ;  /* 0x0000480019147984 */ /* 0x000ea80000000800 */
[----:B------:R-:W0:Y:S01]  /*1bf0*/  LDS R25, [R25+0x60] ;  /* 0x0000600019197984 */ /* 0x000e220000000800 */
[C---:B----4-:R-:W-:Y:S01]  /*1c00*/  FFMA R12, R26.reuse, R10, R12 ;  /* 0x0000000a1a0c7223 */ /* 0x050fe2000000000c */
[----:B------:R-:W-:-:S05]  /*1c10*/  FFMA R13, R26, R11, R13 ;  /* 0x0000000b1a0d7223 */ /* 0x000fca000000000d */
[----:B------:R1:W-:Y:S04]  /*1c20*/  STL.64 [R22+0x38], R12 ;  /* 0x0000380c16007387 */ /* 0x0003e80000100a00 */
[----:B-1----:R-:W4:Y:S01]  /*1c30*/  LDL.64 R12, [R22+0x58] ;  /* 0x00005800160c7983 */ /* 0x002f220000100a00 */
[C---:B--2---:R-:W-:Y:S01]  /*1c40*/  FFMA R18, R20.reuse, R10, R18 ;  /* 0x0000000a14127223 */ /* 0x044fe20000000012 */
[----:B------:R-:W-:Y:S01]  /*1c50*/  FFMA R19, R20, R11, R19 ;  /* 0x0000000b14137223 */ /* 0x000fe20000000013 */
[----:B---3--:R-:W-:Y:S01]  /*1c60*/  FFMA R14, R4, R26, R14 ;  /* 0x0000001a040e7223 */ /* 0x008fe2000000000e */
[----:B------:R-:W-:Y:S01]  /*1c70*/  FFMA R15, R26, R5, R15 ;  /* 0x000000051a0f7223 */ /* 0x000fe2000000000f */
[----:B------:R-:W-:Y:S01]  /*1c80*/  FFMA R16, R8, R20, R16 ;  /* 0x0000001408107223 */ /* 0x000fe20000000010 */
[----:B------:R-:W-:-:S03]  /*1c90*/  FFMA R17, R20, R9, R17 ;  /* 0x0000000914117223 */ /* 0x000fc60000000011 */
[----:B------:R1:W-:Y:S04]  /*1ca0*/  STL.64 [R22+0x40], R14 ;  /* 0x0000400e16007387 */ /* 0x0003e80000100a00 */
[----:B------:R2:W-:Y:S04]  /*1cb0*/  STL.64 [R22+0x48], R16 ;  /* 0x0000481016007387 */ /* 0x0005e80000100a00 */
[----:B------:R3:W-:Y:S04]  /*1cc0*/  STL.64 [R22+0x50], R18 ;  /* 0x0000501216007387 */ /* 0x0007e80000100a00 */
[----:B-1----:R-:W0:Y:S04]  /*1cd0*/  LDL.64 R14, [R22+0x60] ;  /* 0x00006000160e7983 */ /* 0x002e280000100a00 */
[----:B--2---:R-:W2:Y:S04]  /*1ce0*/  LDL.64 R16, [R22+0x70] ;  /* 0x0000700016107983 */ /* 0x004ea80000100a00 */
[----:B---3--:R-:W3:Y:S01]  /*1cf0*/  LDL.64 R18, [R22+0x68] ;  /* 0x0000680016127983 */ /* 0x008ee20000100a00 */
[----:B------:R-:W-:-:S04]  /*1d00*/  IADD3 R23, PT, PT, R23, 0x1, RZ ;  /* 0x0000000117177810 */ /* 0x000fc80007ffe0ff */
[----:B------:R-:W-:Y:S01]  /*1d10*/  ISETP.NE.AND P1, PT, R23, 0xf, PT ;  /* 0x0000000f1700780c */ /* 0x000fe20003f25270 */
[----:B----4-:R-:W-:Y:S01]  /*1d20*/  FFMA R12, R4, R20, R12 ;  /* 0x00000014040c7223 */ /* 0x010fe2000000000c */
[----:B------:R-:W-:-:S05]  /*1d30*/  FFMA R13, R20, R5, R13 ;  /* 0x00000005140d7223 */ /* 0x000fca000000000d */
[----:B------:R4:W-:Y:S01]  /*1d40*/  STL.64 [R22+0x58], R12 ;  /* 0x0000580c16007387 */ /* 0x0009e20000100a00 */
[----:B0-----:R-:W-:Y:S01]  /*1d50*/  FFMA R14, R8, R25, R14 ;  /* 0x00000019080e7223 */ /* 0x001fe2000000000e */
[C---:B------:R-:W-:Y:S01]  /*1d60*/  FFMA R15, R25.reuse, R9, R15 ;  /* 0x00000009190f7223 */ /* 0x040fe2000000000f */
[----:B--2---:R-:W-:Y:S01]  /*1d70*/  FFMA R16, R4, R25, R16 ;  /* 0x0000001904107223 */ /* 0x004fe20000000010 */
[C---:B------:R-:W-:Y:S01]  /*1d80*/  FFMA R17, R25.reuse, R5, R17 ;  /* 0x0000000519117223 */ /* 0x040fe20000000011 */
[C---:B---3--:R-:W-:Y:S01]  /*1d90*/  FFMA R18, R25.reuse, R10, R18 ;  /* 0x0000000a19127223 */ /* 0x048fe20000000012 */
[----:B------:R-:W-:Y:S01]  /*1da0*/  FFMA R19, R25, R11, R19 ;  /* 0x0000000b19137223 */ /* 0x000fe20000000013 */
[----:B------:R4:W-:Y:S04]  /*1db0*/  STL.64 [R22+0x60], R14 ;  /* 0x0000600e16007387 */ /* 0x0009e80000100a00 */
[----:B------:R4:W-:Y:S04]  /*1dc0*/  STL.64 [R22+0x68], R18 ;  /* 0x0000681216007387 */ /* 0x0009e80000100a00 */
[----:B------:R4:W-:Y:S01]  /*1dd0*/  STL.64 [R22+0x70], R16 ;  /* 0x0000701016007387 */ /* 0x0009e20000100a00 */
[----:B------:R-:W-:Y:S05]  /*1de0*/  @P1 BRA `(.L_x_2) ;  /* 0xfffffff800e01947 */ /* 0x000fea000383ffff */
[----:B----4-:R-:W0:Y:S01]  /*1df0*/  LDS.64 R16, [UR4+0xa8d8] ;  /* 0x00a8d804ff107984 */ /* 0x010e220008000a00 */
[----:B------:R-:W-:-:S03]  /*1e00*/  MOV R26, RZ ;  /* 0x000000ff001a7202 */ /* 0x000fc60000000f00 */
[----:B------:R-:W1:Y:S04]  /*1e10*/  LDS.128 R12, [UR4+0xa8e0] ;  /* 0x00a8e004ff0c7984 */ /* 0x000e680008000c00 */
.L_x_3:
[----:B--2---:R-:W-:-:S05]  /*1e20*/  IMAD R18, R26, 0x1e, R2 ;  /* 0x0000001e1a127824 */ /* 0x004fca00078e0202 */
[----:B------:R-:W-:-:S05]  /*1e30*/  LEA R25, R18, R1, 0x2 ;  /* 0x0000000112197211 */ /* 0x000fca00078e10ff */
[----:B------:R-:W0:Y:S04]  /*1e40*/  LDL.64 R22, [R25] ;  /* 0x0000000019167983 */ /* 0x000e280000100a00 */
[----:B------:R-:W1:Y:S04]  /*1e50*/  LDL.64 R20, [R25+0x8] ;  /* 0x0000080019147983 */ /* 0x000e680000100a00 */
[----:B------:R-:W2:Y:S01]  /*1e60*/  LDL.64 R18, [R25+0x10] ;  /* 0x0000100019127983 */ /* 0x000ea20000100a00 */
[----:B------:R-:W-:-:S05]  /*1e70*/  IMAD R27, R26, 0xb4, R3 ;  /* 0x000000b41a1b7824 */ /* 0x000fca00078e0203 */
[----:B------:R-:W-:-:S05]  /*1e80*/  LEA R27, R27, UR4, 0x2 ;  /* 0x000000041b1b7c11 */ /* 0x000fca000f8e10ff */
[----:B------:R-:W0:Y:S02]  /*1e90*/  LDS R28, [R27+0x4] ;  /* 0x000004001b1c7984 */ /* 0x000e240000000800 */
[-C--:B0-----:R-:W-:Y:S01]  /*1ea0*/  FFMA R22, R16, R28.reuse, R22 ;  /* 0x0000001c10167223 */ /* 0x081fe20000000016 */
[----:B------:R-:W-:Y:S01]  /*1eb0*/  FFMA R23, R28, R17, R23 ;  /* 0x000000111c177223 */ /* 0x000fe20000000017 */
[----:B-1----:R-:W-:Y:S01]  /*1ec0*/  FFMA R20, R12, R28, R20 ;  /* 0x0000001c0c147223 */ /* 0x002fe20000000014 */
[----:B------:R-:W-:-:S03]  /*1ed0*/  FFMA R21, R28, R13, R21 ;  /* 0x0000000d1c157223 */ /* 0x000fc60000000015 */
[----:B------:R0:W-:Y:S01]  /*1ee0*/  STL.64 [R25], R22 ;  /* 0x0000001619007387 */ /* 0x0001e20000100a00 */
[C---:B--2---:R-:W-:Y:S01]  /*1ef0*/  FFMA R18, R28.reuse, R14, R18 ;  /* 0x0000000e1c127223 */ /* 0x044fe20000000012 */
[----:B------:R-:W-:Y:S02]  /*1f00*/  FFMA R19, R28, R15, R19 ;  /* 0x0000000f1c137223 */ /* 0x000fe40000000013 */
[----:B------:R1:W-:Y:S04]  /*1f10*/  STL.64 [R25+0x8], R20 ;  /* 0x0000081419007387 */ /* 0x0003e80000100a00 */
[----:B------:R2:W-:Y:S04]  /*1f20*/  STL.64 [R25+0x10], R18 ;  /* 0x0000101219007387 */ /* 0x0005e80000100a00 */
[----:B0-----:R-:W3:Y:S04]  /*1f30*/  LDL.64 R22, [R25+0x18] ;  /* 0x0000180019167983 */ /* 0x001ee80000100a00 */
[----:B-1----:R-:W4:Y:S04]  /*1f40*/  LDL.64 R20, [R25+0x20] ;  /* 0x0000200019147983 */ /* 0x002f280000100a00 */
[----:B--2---:R-:W2:Y:S04]  /*1f50*/  LDL.64 R18, [R25+0x28] ;  /* 0x0000280019127983 */ /* 0x004ea80000100a00 */
[----:B------:R-:W3:Y:S02]  /*1f60*/  LDS R28, [R27+0x1c] ;  /* 0x00001c001b1c7984 */ /* 0x000ee40000000800 */
[-C--:B---3--:R-:W-:Y:S01]  /*1f70*/  FFMA R22, R16, R28.reuse, R22 ;  /* 0x0000001c10167223 */ /* 0x088fe20000000016 */
[----:B------:R-:W-:Y:S01]  /*1f80*/  FFMA R23, R28, R17, R23 ;  /* 0x000000111c177223 */ /* 0x000fe20000000017 */
[----:B----4-:R-:W-:Y:S01]  /*1f90*/  FFMA R20, R12, R28, R20 ;  /* 0x0000001c0c147223 */ /* 0x010fe20000000014 */
[----:B------:R-:W-:-:S03]  /*1fa0*/  FFMA R21, R28, R13, R21 ;  /* 0x0000000d1c157223 */ /* 0x000fc60000000015 */
[----:B------:R0:W-:Y:S01]  /*1fb0*/  STL.64 [R25+0x18], R22 ;  /* 0x0000181619007387 */ /* 0x0001e20000100a00 */
        /* <DEDUP_REMOVED lines=20> */
[----:B------:R-:W3:Y:S04]  /*2100*/  LDS R28, [R27+0x4c] ;  /* 0x00004c001b1c7984 */ /* 0x000ee80000000800 */
[----:B------:R-:W0:Y:S01]  /*2110*/  LDS R27, [R27+0x64] ;  /* 0x000064001b1b7984 */ /* 0x000e220000000800 */
        /* <DEDUP_REMOVED lines=9> */
[----:B-1----:R-:W0:Y:S04]  /*21b0*/  LDL.64 R22, [R25+0x60] ;  /* 0x0000600019167983 */ /* 0x002e280000100a00 */
[----:B--2---:R-:W2:Y:S04]  /*21c0*/  LDL.64 R20, [R25+0x68] ;  /* 0x0000680019147983 */ /* 0x004ea80000100a00 */
[----:B---3--:R-:W3:Y:S01]  /*21d0*/  LDL.64 R18, [R25+0x70] ;  /* 0x0000700019127983 */ /* 0x008ee20000100a00 */
[----:B------:R-:W-:-:S04]  /*21e0*/  IADD3 R26, PT, PT, R26, 0x1, RZ ;  /* 0x000000011a1a7810 */ /* 0x000fc80007ffe0ff */
[----:B------:R-:W-:Y:S01]  /*21f0*/  ISETP.NE.AND P1, PT, R26, 0xf, PT ;  /* 0x0000000f1a00780c */ /* 0x000fe20003f25270 */
[----:B0-----:R-:W-:Y:S01]  /*2200*/  FFMA R22, R16, R27, R22 ;  /* 0x0000001b10167223 */ /* 0x001fe20000000016 */
[C---:B------:R-:W-:Y:S01]  /*2210*/  FFMA R23, R27.reuse, R17, R23 ;  /* 0x000000111b177223 */ /* 0x040fe20000000017 */
[----:B--2---:R-:W-:Y:S01]  /*2220*/  FFMA R20, R12, R27, R20 ;  /* 0x0000001b0c147223 */ /* 0x004fe20000000014 */
[----:B------:R-:W-:-:S03]  /*2230*/  FFMA R21, R27, R13, R21 ;  /* 0x0000000d1b157223 */ /* 0x000fc60000000015 */
[----:B------:R2:W-:Y:S01]  /*2240*/  STL.64 [R25+0x60], R22 ;  /* 0x0000601619007387 */ /* 0x0005e20000100a00 */
[C---:B---3--:R-:W-:Y:S01]  /*2250*/  FFMA R18, R27.reuse, R14, R18 ;  /* 0x0000000e1b127223 */ /* 0x048fe20000000012 */
[----:B------:R-:W-:Y:S02]  /*2260*/  FFMA R19, R27, R15, R19 ;  /* 0x0000000f1b137223 */ /* 0x000fe40000000013 */
[----:B------:R2:W-:Y:S04]  /*2270*/  STL.64 [R25+0x68], R20 ;  /* 0x0000681419007387 */ /* 0x0005e80000100a00 */
[----:B------:R2:W-:Y:S01]  /*2280*/  STL.64 [R25+0x70], R18 ;  /* 0x0000701219007387 */ /* 0x0005e20000100a00 */
[----:B------:R-:W-:Y:S05]  /*2290*/  @P1 BRA `(.L_x_3) ;  /* 0xfffffff800e01947 */ /* 0x000fea000383ffff */
[----:B------:R-:W0:Y:S01]  /*22a0*/  LDS.64 R16, [UR4+0xa900] ;  /* 0x00a90004ff107984 */ /* 0x000e220008000a00 */
[----:B------:R-:W-:-:S03]  /*22b0*/  HFMA2 R26, -RZ, RZ, 0, 0 ;  /* 0x00000000ff1a7431 */ /* 0x000fc600000001ff */
[----:B------:R-:W1:Y:S04]  /*22c0*/  LDS.128 R12, [UR4+0xa8f0] ;  /* 0x00a8f004ff0c7984 */ /* 0x000e680008000c00 */
.L_x_4:
[----:B--2-4-:R-:W-:-:S05]  /*22d0*/  IMAD R18, R26, 0x1e, R2 ;  /* 0x0000001e1a127824 */ /* 0x014fca00078e0202 */
[----:B------:R-:W-:-:S05]  /*22e0*/  LEA R25, R18, R1, 0x2 ;  /* 0x0000000112197211 */ /* 0x000fca00078e10ff */
[----:B------:R-:W1:Y:S04]  /*22f0*/  LDL.64 R22, [R25] ;  /* 0x0000000019167983 */ /* 0x000e680000100a00 */
[----:B------:R-:W2:Y:S04]  /*2300*/  LDL.64 R20, [R25+0x8] ;  /* 0x0000080019147983 */ /* 0x000ea80000100a00 */
[----:B------:R-:W0:Y:S01]  /*2310*/  LDL.64 R18, [R25+0x10] ;  /* 0x0000100019127983 */ /* 0x000e220000100a00 */
[----:B------:R-:W-:-:S05]  /*2320*/  IMAD R27, R26, 0xb4, R3 ;  /* 0x000000b41a1b7824 */ /* 0x000fca00078e0203 */
[----:B------:R-:W-:-:S05]  /*2330*/  LEA R27, R27, UR4, 0x2 ;  /* 0x000000041b1b7c11 */ /* 0x000fca000f8e10ff */
[----:B------:R-:W1:Y:S02]  /*2340*/  LDS R28, [R27+0x8] ;  /* 0x000008001b1c7984 */ /* 0x000e640000000800 */
[----:B-1----:R-:W-:Y:S01]  /*2350*/  FFMA R22, R12, R28, R22 ;  /* 0x0000001c0c167223 */ /* 0x002fe20000000016 */
[C---:B------:R-:W-:Y:S01]  /*2360*/  FFMA R23, R28.reuse, R13, R23 ;  /* 0x0000000d1c177223 */ /* 0x040fe20000000017 */
[C---:B--2---:R-:W-:Y:S01]  /*2370*/  FFMA R20, R28.reuse, R14, R20 ;  /* 0x0000000e1c147223 */ /* 0x044fe20000000014 */
[----:B------:R-:W-:-:S03]  /*2380*/  FFMA R21, R28, R15, R21 ;  /* 0x0000000f1c157223 */ /* 0x000fc60000000015 */
[----:B------:R1:W-:Y:S01]  /*2390*/  STL.64 [R25], R22 ;  /* 0x0000001619007387 */ /* 0x0003e20000100a00 */
[----:B0-----:R-:W-:Y:S01]  /*23a0*/  FFMA R18, R16, R28, R18 ;  /* 0x0000001c10127223 */ /* 0x001fe20000000012 */
[----:B------:R-:W-:Y:S02]  /*23b0*/  FFMA R19, R28, R17, R19 ;  /* 0x000000111c137223 */ /* 0x000fe40000000013 */
[----:B------:R0:W-:Y:S04]  /*23c0*/  STL.64 [R25+0x8], R20 ;  /* 0x0000081419007387 */ /* 0x0001e80000100a00 */
[----:B------:R2:W-:Y:S04]  /*23d0*/  STL.64 [R25+0x10], R18 ;  /* 0x0000101219007387 */ /* 0x0005e80000100a00 */
[----:B-1----:R-:W3:Y:S04]  /*23e0*/  LDL.64 R22, [R25+0x18] ;  /* 0x0000180019167983 */ /* 0x002ee80000100a00 */
[----:B0-----:R-:W4:Y:S04]  /*23f0*/  LDL.64 R20, [R25+0x20] ;  /* 0x0000200019147983 */ /* 0x001f280000100a00 */
[----:B--2---:R-:W2:Y:S04]  /*2400*/  LDL.64 R18, [R25+0x28] ;  /* 0x0000280019127983 */ /* 0x004ea80000100a00 */
[----:B------:R-:W3:Y:S02]  /*2410*/  LDS R28, [R27+0x20] ;  /* 0x000020001b1c7984 */ /* 0x000ee40000000800 */
[----:B---3--:R-:W-:Y:S01]  /*2420*/  FFMA R22, R12, R28, R22 ;  /* 0x0000001c0c167223 */ /* 0x008fe20000000016 */
[C---:B------:R-:W-:Y:S01]  /*2430*/  FFMA R23, R28.reuse, R13, R23 ;  /* 0x0000000d1c177223 */ /* 0x040fe20000000017 */
[C---:B----4-:R-:W-:Y:S01]  /*2440*/  FFMA R20, R28.reuse, R14, R20 ;  /* 0x0000000e1c147223 */ /* 0x050fe20000000014 */
[----:B------:R-:W-:-:S03]  /*2450*/  FFMA R21, R28, R15, R21 ;  /* 0x0000000f1c157223 */ /* 0x000fc60000000015 */
[----:B------:R0:W-:Y:S01]  /*2460*/  STL.64 [R25+0x18], R22 ;  /* 0x0000181619007387 */ /* 0x0001e20000100a00 */
[----:B--2---:R-:W-:Y:S01]  /*2470*/  FFMA R18, R16, R28, R18 ;  /* 0x0000001c10127223 */ /* 0x004fe20000000012 */
[----:B------:R-:W-:Y:S02]  /*2480*/  FFMA R19, R28, R17, R19 ;  /* 0x000000111c137223 */ /* 0x000fe40000000013 */
[----:B------:R1:W-:Y:S04]  /*2490*/  STL.64 [R25+0x20], R20 ;  /* 0x0000201419007387 */ /* 0x0003e80000100a00 */
[----:B------:R2:W-:Y:S04]  /*24a0*/  STL.64 [R25+0x28], R18 ;  /* 0x0000281219007387 */ /* 0x0005e80000100a00 */
[----:B0-----:R-:W3:Y:S04]  /*24b0*/  LDL.64 R22, [R25+0x30] ;  /* 0x0000300019167983 */ /* 0x001ee80000100a00 */
[----:B-1----:R-:W4:Y:S04]  /*24c0*/  LDL.64 R20, [R25+0x38] ;  /* 0x0000380019147983 */ /* 0x002f280000100a00 */
        /* <DEDUP_REMOVED lines=32> */
[C---:B--2---:R-:W-:Y:S01]  /*26d0*/  FFMA R20, R27.reuse, R14, R20 ;  /* 0x0000000e1b147223 */ /* 0x044fe20000000014 */
[----:B------:R-:W-:-:S03]  /*26e0*/  FFMA R21, R27, R15, R21 ;  /* 0x0000000f1b157223 */ /* 0x000fc60000000015 */
[----:B------:R4:W-:Y:S01]  /*26f0*/  STL.64 [R25+0x60], R22 ;  /* 0x0000601619007387 */ /* 0x0009e20000100a00 */
[----:B---3--:R-:W-:Y:S01]  /*2700*/  FFMA R18, R16, R27, R18 ;  /* 0x0000001b10127223 */ /* 0x008fe20000000012 */
[----:B------:R-:W-:Y:S02]  /*2710*/  FFMA R19, R27, R17, R19 ;  /* 0x000000111b137223 */ /* 0x000fe40000000013 */
[----:B------:R4:W-:Y:S04]  /*2720*/  STL.64 [R25+0x68], R20 ;  /* 0x0000681419007387 */ /* 0x0009e80000100a00 */
[----:B------:R4:W-:Y:S01]  /*2730*/  STL.64 [R25+0x70], R18 ;  /* 0x0000701219007387 */ /* 0x0009e20000100a00 */
[----:B------:R-:W-:Y:S05]  /*2740*/  @P1 BRA `(.L_x_4) ;  /* 0xfffffff800e01947 */ /* 0x000fea000383ffff */
[----:B------:R-:W0:Y:S01]  /*2750*/  LDS.64 R16, [UR4+0xa908] ;  /* 0x00a90804ff107984 */ /* 0x000e220008000a00 */
[----:B------:R-:W-:-:S03]  /*2760*/  MOV R26, RZ ;  /* 0x000000ff001a7202 */ /* 0x000fc60000000f00 */
[----:B------:R-:W1:Y:S04]  /*2770*/  LDS.128 R12, [UR4+0xa910] ;  /* 0x00a91004ff0c7984 */ /* 0x000e680008000c00 */
.L_x_5:
[----:B--2-4-:R-:W-:-:S05]  /*2780*/  IMAD R18, R26, 0x1e, R2 ;  /* 0x0000001e1a127824 */ /* 0x014fca00078e0202 */
        /* <DEDUP_REMOVED lines=74> */
.L_x_6:
        /* <DEDUP_REMOVED lines=75> */
.L_x_7:
        /* <DEDUP_REMOVED lines=72> */
[----:B------:R-:W-:Y:S05]  /*3560*/  @P0 BRA `(.L_x_8) ;  /* 0xffffffe000dc0947 */ /* 0x000fea000383ffff */
[----:B------:R-:W-:-:S04]  /*3570*/  IADD3 R7, PT, PT, R7, 0x1, RZ ;  /* 0x0000000107077810 */ /* 0x000fc80007ffe0ff */
[----:B------:R-:W-:-:S13]  /*3580*/  ISETP.NE.AND P0, PT, R7, 0x18, PT ;  /* 0x000000180700780c */ /* 0x000fda0003f05270 */
[----:B------:R-:W-:Y:S05]  /*3590*/  @P0 BRA `(.L_x_9) ;  /* 0xffffffd800680947 */ /* 0x000fea000383ffff */
[----:B------:R-:W0:Y:S01]  /*35a0*/  LDCU.64 UR4, c[0x0][0x3a0] ;  /* 0x00007400ff0477ac */ /* 0x000e220008000a00 */
[----:B------:R-:W-:Y:S01]  /*35b0*/  ULOP3.LUT UR6, UR12, 0x3, URZ, 0xc0, !UPT ;  /* 0x000000030c067892 */ /* 0x000fe2000f8ec0ff */
[----:B------:R-:W1:Y:S01]  /*35c0*/  LDCU.128 UR8, c[0x0][0x390] ;  /* 0x00007200ff0877ac */ /* 0x000e620008000c00 */
[----:B------:R-:W-:Y:S02]  /*35d0*/  ULOP3.LUT UP0, URZ, UR12, 0x4, URZ, 0xc0, !UPT ;  /* 0x000000040cff7892 */ /* 0x000fe4000f80c0ff */
[----:B------:R-:W-:Y:S01]  /*35e0*/  UIMAD UR6, UR6, 0x6, URZ ;  /* 0x00000006060678a4 */ /* 0x000fe2000f8e02ff */
[----:B------:R-:W-:-:S03]  /*35f0*/  MOV R13, UR7 ;  /* 0x00000007000d7c02 */ /* 0x000fc60008000f00 */
[----:B------:R-:W-:Y:S01]  /*3600*/  PLOP3.LUT P0, PT, PT, PT, UP0, 0x80, 0x8 ;  /* 0x000000000008781c */ /* 0x000fe20003f0f008 */
[----:B0-----:R-:W-:Y:S02]  /*3610*/  UIMAD.WIDE.U32 UR4, UR6, 0x4, UR4 ;  /* 0x00000004060478a5 */ /* 0x001fe4000f8e0004 */
[----:B------:R-:W-:Y:S01]  /*3620*/  MOV R11, UR6 ;  /* 0x00000006000b7c02 */ /* 0x000fe20008000f00 */
[----:B------:R-:W-:-:S03]  /*3630*/  IMAD R10, R13, 0xb4, R0 ;  /* 0x000000b40d0a7824 */ /* 0x000fc600078e0200 */
[----:B------:R-:W-:Y:S02]  /*3640*/  MOV R8, UR4 ;  /* 0x0000000400087c02 */ /* 0x000fe40008000f00 */
[----:B------:R-:W-:Y:S01]  /*3650*/  MOV R9, UR5 ;  /* 0x0000000500097c02 */ /* 0x000fe20008000f00 */
[----:B------:R-:W-:Y:S01]  /*3660*/  IMAD R10, R10, 0x78, R11 ;  /* 0x000000780a0a7824 */ /* 0x000fe200078e020b */
[----:B-1----:R-:W-:-:S03]  /*3670*/  UIADD3 UR7, UP0, UPT, UR10, 0xcc, URZ ;  /* 0x000000cc0a077890 */ /* 0x002fc6000ff1e0ff */
[----:B------:R-:W5:Y:S01]  /*3680*/  LDG.E.CONSTANT R2, desc[UR14][R8.64] ;  /* 0x0000000e08027981 */ /* 0x000f62000c1e9900 */
[----:B------:R-:W-:Y:S01]  /*3690*/  UIADD3 UR5, UP1, UPT, UR8, 0xcc, URZ ;  /* 0x000000cc08057890 */ /* 0x000fe2000ff3e0ff */
[C---:B------:R-:W-:Y:S02]  /*36a0*/  IADD3 R0, PT, PT, R10.reuse, 0x2d0, RZ ;  /* 0x000002d00a007810 */ /* 0x040fe40007ffe0ff */
[----:B------:R-:W5:Y:S01]  /*36b0*/  LDG.E.CONSTANT R3, desc[UR14][R8.64+0x4] ;  /* 0x0000040e08037981 */ /* 0x000f62000c1e9900 */
[----:B------:R-:W-:-:S03]  /*36c0*/  @!P0 IADD3 R0, PT, PT, R10, RZ, RZ ;  /* 0x000000ff0a008210 */ /* 0x000fc60007ffe0ff */
[----:B------:R-:W5:Y:S04]  /*36d0*/  LDG.E.CONSTANT R4, desc[UR14][R8.64+0x8] ;  /* 0x0000080e08047981 */ /* 0x000f68000c1e9900 */
[----:B------:R-:W5:Y:S04]  /*36e0*/  LDG.E.CONSTANT R5, desc[UR14][R8.64+0xc] ;  /* 0x00000c0e08057981 */ /* 0x000f68000c1e9900 */
[----:B------:R-:W5:Y:S04]  /*36f0*/  LDG.E.CONSTANT R6, desc[UR14][R8.64+0x10] ;  /* 0x0000100e08067981 */ /* 0x000f68000c1e9900 */
[----:B------:R0:W5:Y:S01]  /*3700*/  LDG.E.CONSTANT R7, desc[UR14][R8.64+0x14] ;  /* 0x0000140e08077981 */ /* 0x000162000c1e9900 */
[----:B------:R-:W-:-:S02]  /*3710*/  UIADD3.X UR8, UPT, UPT, URZ, UR11, URZ, UP0, !UPT ;  /* 0x0000000bff087290 */ /* 0x000fc400087fe4ff */
[----:B------:R-:W-:Y:S01]  /*3720*/  UIADD3.X UR6, UPT, UPT, URZ, UR9, URZ, UP1, !UPT ;  /* 0x00000009ff067290 */ /* 0x000fe20008ffe4ff */
[----:B0-----:R-:W-:Y:S01]  /*3730*/  HFMA2 R9, -RZ, RZ, 0, 0 ;  /* 0x00000000ff097431 */ /* 0x001fe200000001ff */
[----:B------:R-:W-:-:S10]  /*3740*/  IADD3 R8, PT, PT, R1, 0x38, RZ ;  /* 0x0000003801087810 */ /* 0x000fd40007ffe0ff */
.L_x_11:
[C---:B------:R-:W-:Y:S01]  /*3750*/  IMAD R10, R9.reuse, 0x15180, R0 ;  /* 0x00015180090a7824 */ /* 0x040fe200078e0200 */
[----:B------:R-:W-:Y:S01]  /*3760*/  UMOV UR4, URZ ;  /* 0x000000ff00047c82 */ /* 0x000fe20008000000 */
[C---:B------:R-:W-:Y:S01]  /*3770*/  IMAD R11, R9.reuse, 0x708, R8 ;  /* 0x00000708090b7824 */ /* 0x040fe200078e0208 */
[----:B------:R-:W-:-:S04]  /*3780*/  IADD3 R9, PT, PT, R9, 0x1, RZ ;  /* 0x0000000109097810 */ /* 0x000fc80007ffe0ff */
[----:B-1----:R-:W-:-:S13]  /*3790*/  ISETP.NE.AND P0, PT, R9, 0x4, PT ;  /* 0x000000040900780c */ /* 0x002fda0003f05270 */
.L_x_10:
[----:B--2---:R-:W-:Y:S01]  /*37a0*/  MOV R20, UR7 ;  /* 0x0000000700147c02 */ /* 0x004fe20008000f00 */
[----:B-1----:R-:W2:Y:S01]  /*37b0*/  LDL.64 R12, [R11+-0x38] ;  /* 0xffffc8000b0c7983 */ /* 0x002ea20000100a00 */
[----:B------:R-:W-:-:S03]  /*37c0*/  MOV R21, UR8 ;  /* 0x0000000800157c02 */ /* 0x000fc60008000f00 */
[----:B------:R-:W3:Y:S01]  /*37d0*/  LDL.64 R16, [R11+-0x30] ;  /* 0xffffd0000b107983 */ /* 0x000ee20000100a00 */
[----:B------:R-:W-:-:S03]  /*37e0*/  IMAD.WIDE.U32 R20, R10, 0x4, R20 ;  /* 0x000000040a147825 */ /* 0x000fc600078e0014 */
[----:B------:R-:W4:Y:S04]  /*37f0*/  LDL.64 R14, [R11+-0x28] ;  /* 0xffffd8000b0e7983 */ /* 0x000f280000100a00 */
[----:B------:R-:W4:Y:S04]  /*3800*/  LDG.E.CONSTANT R27, desc[UR14][R20.64+-0xcc] ;  /* 0xffff340e141b7981 */ /* 0x000f28000c1e9900 */
[----:B------:R-:W4:Y:S04]  /*3810*/  LDG.E.CONSTANT R26, desc[UR14][R20.64+-0xc8] ;  /* 0xffff380e141a7981 */ /* 0x000f28000c1e9900 */
[----:B------:R-:W4:Y:S04]  /*3820*/  LDG.E.CONSTANT R25, desc[UR14][R20.64+-0xc4] ;  /* 0xffff3c0e14197981 */ /* 0x000f28000c1e9900 */
[----:B------:R-:W4:Y:S04]  /*3830*/  LDG.E.CONSTANT R24, desc[UR14][R20.64+-0xc0] ;  /* 0xffff400e14187981 */ /* 0x000f28000c1e9900 */
[----:B------:R-:W4:Y:S04]  /*3840*/  LDG.E.CONSTANT R22, desc[UR14][R20.64+-0xb8] ;  /* 0xffff480e14167981 */ /* 0x000f28000c1e9900 */
[----:B------:R-:W4:Y:S01]  /*3850*/  LDG.E.CONSTANT R23, desc[UR14][R20.64+-0xbc] ;  /* 0xffff440e14177981 */ /* 0x000f22000c1e9900 */
[----:B------:R-:W-:-:S02]  /*3860*/  MOV R18, UR5 ;  /* 0x0000000500127c02 */ /* 0x000fc40008000f00 */
[----:B------:R-:W-:-:S03]  /*3870*/  MOV R19, UR6 ;  /* 0x0000000600137c02 */ /* 0x000fc60008000f00 */
[----:B------:R-:W-:-:S04]  /*3880*/  IMAD.WIDE.U32 R18, R10, 0x4, R18 ;  /* 0x000000040a127825 */ /* 0x000fc800078e0012 */
[----:B--2--5:R-:W-:Y:S01]  /*3890*/  FADD R12, R2, R12 ;  /* 0x0000000c020c7221 */ /* 0x024fe20000000000 */
[----:B------:R-:W-:Y:S01]  /*38a0*/  FADD R13, R3, R13 ;  /* 0x0000000d030d7221 */ /* 0x000fe20000000000 */
[----:B---3--:R-:W-:Y:S01]  /*38b0*/  FADD R16, R4, R16 ;  /* 0x0000001004107221 */ /* 0x008fe20000000000 */
[----:B------:R-:W-:Y:S01]  /*38c0*/  FADD R17, R5, R17 ;  /* 0x0000001105117221 */ /* 0x000fe20000000000 */
[----:B----4-:R-:W-:Y:S01]  /*38d0*/  FADD R27, R27, R12 ;  /* 0x0000000c1b1b7221 */ /* 0x010fe20000000000 */
[----:B------:R-:W-:Y:S02]  /*38e0*/  FADD R26, R26, R13 ;  /* 0x0000000d1a1a7221 */ /* 0x000fe40000000000 */
[----:B------:R-:W2:Y:S01]  /*38f0*/  LDL.64 R12, [R11+-0x20] ;  /* 0xffffe0000b0c7983 */ /* 0x000ea20000100a00 */
[----:B------:R-:W-:-:S03]  /*3900*/  FADD R28, R25, R16 ;  /* 0x00000010191c7221 */ /* 0x000fc60000000000 */
[----:B------:R-:W3:Y:S01]  /*3910*/  LDG.E.CONSTANT R25, desc[UR14][R20.64+-0x6c] ;  /* 0xffff940e14197981 */ /* 0x000ee2000c1e9900 */
[----:B------:R-:W-:-:S03]  /*3920*/  FADD R29, R24, R17 ;  /* 0x00000011181d7221 */ /* 0x000fc60000000000 */
[----:B------:R-:W4:Y:S04]  /*3930*/  LDG.E.CONSTANT R24, desc[UR14][R20.64+-0x68] ;  /* 0xffff980e14187981 */ /* 0x000f28000c1e9900 */
[----:B------:R-:W4:Y:S01]  /*3940*/  LDL.64 R16, [R11+-0x18] ;  /* 0xffffe8000b107983 */ /* 0x000f220000100a00 */
[----:B------:R-:W-:-:S03]  /*3950*/  FADD R15, R7, R15 ;  /* 0x0000000f070f7221 */ /* 0x000fc60000000000 */
[----:B------:R0:W-:Y:S02]  /*3960*/  STG.E desc[UR14][R18.64+-0xc8], R26 ;  /* 0xffff381a12007986 */ /* 0x0001e4000c10190e */
[----:B0-----:R-:W-:Y:S02]  /*3970*/  FADD R26, R22, R15 ;  /* 0x0000000f161a7221 */ /* 0x001fe40000000000 */
[----:B------:R-:W4:Y:S01]  /*3980*/  LDG.E.CONSTANT R22, desc[UR14][R20.64+-0x64] ;  /* 0xffff9c0e14167981 */ /* 0x000f22000c1e9900 */
[----:B------:R-:W-:-:S03]  /*3990*/  FADD R14, R6, R14 ;  /* 0x0000000e060e7221 */ /* 0x000fc60000000000 */
[----:B------:R0:W-:Y:S04]  /*39a0*/  STG.E desc[UR14][R18.64+-0xcc], R27 ;  /* 0xffff341b12007986 */ /* 0x0001e8000c10190e */
[----:B------:R-:W-:Y:S01]  /*39b0*/  STG.E desc[UR14][R18.64+-0xc4], R28 ;  /* 0xffff3c1c12007986 */ /* 0x000fe2000c10190e */
[----:B0-----:R-:W-:-:S03]  /*39c0*/  FADD R27, R23, R14 ;  /* 0x0000000e171b7221 */ /* 0x001fc60000000000 */
[----:B------:R-:W4:Y:S04]  /*39d0*/  LDL.64 R14, [R11+-0x10] ;  /* 0xfffff0000b0e7983 */ /* 0x000f280000100a00 */
[----:B------:R-:W4:Y:S04]  /*39e0*/  LDG.E.CONSTANT R23, desc[UR14][R20.64+-0x60] ;  /* 0xffffa00e14177981 */ /* 0x000f28000c1e9900 */
[----:B------:R-:W-:Y:S04]  /*39f0*/  STG.E desc[UR14][R18.64+-0xbc], R27 ;  /* 0xffff441b12007986 */ /* 0x000fe8000c10190e */
[----:B------:R0:W-:Y:S04]  /*3a00*/  STG.E desc[UR14][R18.64+-0xb8], R26 ;  /* 0xffff481a12007986 */ /* 0x0001e8000c10190e */
[----:B0-----:R-:W4:Y:S01]  /*3a10*/  LDG.E.CONSTANT R26, desc[UR14][R20.64+-0x58] ;  /* 0xffffa80e141a7981 */ /* 0x001f22000c1e9900 */
[----:B--2---:R-:W-:Y:S01]  /*3a20*/  FADD R12, R2, R12 ;  /* 0x0000000c020c7221 */ /* 0x004fe20000000000 */
[----:B------:R-:W-:-:S03]  /*3a30*/  FADD R13, R3, R13 ;  /* 0x0000000d030d7221 */ /* 0x000fc60000000000 */
[----:B---3--:R-:W-:Y:S02]  /*3a40*/  FADD R28, R25, R12 ;  /* 0x0000000c191c7221 */ /* 0x008fe40000000000 */
[----:B------:R-:W2:Y:S01]  /*3a50*/  LDG.E.CONSTANT R12, desc[UR14][R20.64+-0x5c] ;  /* 0xffffa40e140c7981 */ /* 0x000ea2000c1e9900 */
[----:B----4-:R-:W-:Y:S01]  /*3a60*/  FADD R25, R24, R13 ;  /* 0x0000000d18197221 */ /* 0x010fe20000000000 */
[----:B------:R-:W-:Y:S01]  /*3a70*/  FADD R27, R4, R16 ;  /* 0x00000010041b7221 */ /* 0x000fe20000000000 */
[----:B------:R-:W-:Y:S02]  /*3a80*/  FADD R24, R5, R17 ;  /* 0x0000001105187221 */ /* 0x000fe40000000000 */
[----:B------:R-:W3:Y:S01]  /*3a90*/  LDL.64 R16, [R11+-0x8] ;  /* 0xfffff8000b107983 */ /* 0x000ee20000100a00 */
[----:B------:R-:W-:-:S03]  /*3aa0*/  FADD R27, R22, R27 ;  /* 0x0000001b161b7221 */ /* 0x000fc60000000000 */
[----:B------:R-:W4:Y:S04]  /*3ab0*/  LDG.E.CONSTANT R22, desc[UR14][R20.64+-0xc] ;  /* 0xfffff40e14167981 */ /* 0x000f28000c1e9900 */
[----:B------:R0:W-:Y:S02]  /*3ac0*/  STG.E desc[UR14][R18.64+-0xc0], R29 ;  /* 0xffff401d12007986 */ /* 0x0001e4000c10190e */
[----:B0-----:R-:W-:Y:S01]  /*3ad0*/  FADD R29, R6, R14 ;  /* 0x0000000e061d7221 */ /* 0x001fe20000000000 */
[----:B------:R-:W-:Y:S01]  /*3ae0*/  FADD R13, R23, R24 ;  /* 0x00000018170d7221 */ /* 0x000fe20000000000 */
[----:B------:R-:W-:Y:S01]  /*3af0*/  STG.E desc[UR14][R18.64+-0x6c], R28 ;  /* 0xffff941c12007986 */ /* 0x000fe2000c10190e */
[----:B------:R-:W-:-:S03]  /*3b00*/  FADD R15, R7, R15 ;  /* 0x0000000f070f7221 */ /* 0x000fc60000000000 */
[----:B------:R-:W4:Y:S04]  /*3b10*/  LDG.E.CONSTANT R23, desc[UR14][R20.64+-0x8] ;  /* 0xfffff80e14177981 */ /* 0x000f28000c1e9900 */
[----:B------:R-:W-:Y:S04]  /*3b20*/  STG.E desc[UR14][R18.64+-0x60], R13 ;  /* 0xffffa00d12007986 */ /* 0x000fe8000c10190e */
[----:B------:R0:W-:Y:S04]  /*3b30*/  STG.E desc[UR14][R18.64+-0x68], R25 ;  /* 0xffff981912007986 */ /* 0x0001e8000c10190e */
[----:B------:R-:W4:Y:S04]  /*3b40*/  LDG.E.CONSTANT R24, desc[UR14][R20.64+-0x4] ;  /* 0xfffffc0e14187981 */ /* 0x000f28000c1e9900 */
[----:B0-----:R-:W4:Y:S01]  /*3b50*/  LDG.E.CONSTANT R25, desc[UR14][R20.64+0x4] ;  /* 0x0000040e14197981 */ /* 0x001f22000c1e9900 */
[----:B--2---:R-:W-:-:S03]  /*3b60*/  FADD R14, R12, R29 ;  /* 0x0000001d0c0e7221 */ /* 0x004fc60000000000 */
[----:B------:R-:W2:Y:S04]  /*3b70*/  LDL.64 R12, [R11] ;  /* 0x000000000b0c7983 */ /* 0x000ea80000100a00 */
[----:B------:R0:W-:Y:S01]  /*3b80*/  STG.E desc[UR14][R18.64+-0x5c], R14 ;  /* 0xffffa40e12007986 */ /* 0x0001e2000c10190e */
[----:B---3--:R-:W-:Y:S01]  /*3b90*/  FADD R28, R2, R16 ;  /* 0x00000010021c7221 */ /* 0x008fe20000000000 */
[----:B------:R-:W-:Y:S02]  /*3ba0*/  FADD R29, R26, R15 ;  /* 0x0000000f1a1d7221 */ /* 0x000fe40000000000 */
[----:B------:R-:W3:Y:S01]  /*3bb0*/  LDG.E.CONSTANT R26, desc[UR14][R20.64] ;  /* 0x0000000e141a7981 */ /* 0x000ee2000c1e9900 */
[----:B0-----:R-:W-:-:S03]  /*3bc0*/  FADD R14, R3, R17 ;  /* 0x00000011030e7221 */ /* 0x001fc60000000000 */
[----:B------:R-:W3:Y:S01]  /*3bd0*/  LDL.64 R16, [R11+0x8] ;  /* 0x000008000b107983 */ /* 0x000ee20000100a00 */
[----:B----4-:R-:W-:-:S03]  /*3be0*/  FADD R28, R22, R28 ;  /* 0x0000001c161c7221 */ /* 0x010fc60000000000 */
[----:B------:R-:W4:Y:S04]  /*3bf0*/  LDG.E.CONSTANT R22, desc[UR14][R20.64+0x8] ;  /* 0x0000080e14167981 */ /* 0x000f28000c1e9900 */
[----:B------:R2:W-:Y:S04]  /*3c00*/  STG.E desc[UR14][R18.64+-0x64], R27 ;  /* 0xffff9c1b12007986 */ /* 0x0005e8000c10190e */
[----:B------:R-:W-:Y:S01]  /*3c10*/  STG.E desc[UR14][R18.64+-0x58], R29 ;  /* 0xffffa81d12007986 */ /* 0x000fe2000c10190e */
[----:B------:R-:W-:-:S03]  /*3c20*/  FADD R23, R23, R14 ;  /* 0x0000000e17177221 */ /* 0x000fc60000000000 */
[----:B------:R-:W4:Y:S04]  /*3c30*/  LDL.64 R14, [R11+0x10] ;  /* 0x000010000b0e7983 */ /* 0x000f280000100a00 */
[----:B------:R0:W-:Y:S01]  /*3c40*/  STG.E desc[UR14][R18.64+-0x8], R23 ;  /* 0xfffff81712007986 */ /* 0x0001e2000c10190e */
[----:B--2---:R-:W-:Y:S01]  /*3c50*/  FADD R27, R4, R12 ;  /* 0x0000000c041b7221 */ /* 0x004fe20000000000 */
[----:B------:R-:W-:-:S03]  /*3c60*/  FADD R13, R5, R13 ;  /* 0x0000000d050d7221 */ /* 0x000fc60000000000 */
[----:B0-----:R-:W-:Y:S02]  /*3c70*/  FADD R23, R24, R27 ;  /* 0x0000001b18177221 */ /* 0x001fe40000000000 */
[----:B------:R-:W2:Y:S01]  /*3c80*/  LDG.E.CONSTANT R24, desc[UR14][R20.64+0x54] ;  /* 0x0000540e14187981 */ /* 0x000ea2000c1e9900 */
[----:B---3--:R-:W-:-:S03]  /*3c90*/  FADD R27, R26, R13 ;  /* 0x0000000d1a1b7221 */ /* 0x008fc60000000000 */
[----:B------:R-:W3:Y:S01]  /*3ca0*/  LDL.64 R12, [R11+0x18] ;  /* 0x000018000b0c7983 */ /* 0x000ee20000100a00 */
[----:B------:R-:W-:Y:S01]  /*3cb0*/  FADD R16, R6, R16 ;  /* 0x0000001006107221 */ /* 0x000fe20000000000 */
[----:B------:R-:W-:-:S03]  /*3cc0*/  FADD R17, R7, R17 ;  /* 0x0000001107117221 */ /* 0x000fc60000000000 */
[----:B------:R-:W-:Y:S02]  /*3cd0*/  FADD R29, R25, R16 ;  /* 0x00000010191d7221 */ /* 0x000fe40000000000 */
[----:B------:R-:W3:Y:S01]  /*3ce0*/  LDG.E.CONSTANT R25, desc[UR14][R20.64+0x58] ;  /* 0x0000580e14197981 */ /* 0x000ee2000c1e9900 */
[----:B----4-:R-:W-:-:S03]  /*3cf0*/  FADD R26, R22, R17 ;  /* 0x00000011161a7221 */ /* 0x010fc60000000000 */
[----:B------:R-:W4:Y:S04]  /*3d00*/  LDG.E.CONSTANT R22, desc[UR14][R20.64+0x5c] ;  /* 0x00005c0e14167981 */ /* 0x000f28000c1e9900 */
[----:B------:R-:W-:Y:S04]  /*3d10*/  STG.E desc[UR14][R18.64+-0xc], R28 ;  /* 0xfffff41c12007986 */ /* 0x000fe8000c10190e */
[----:B------:R-:W-:Y:S04]  /*3d20*/  STG.E desc[UR14][R18.64], R27 ;  /* 0x0000001b12007986 */ /* 0x000fe8000c10190e */
[----:B------:R0:W-:Y:S01]  /*3d30*/  STG.E desc[UR14][R18.64+-0x4], R23 ;  /* 0xfffffc1712007986 */ /* 0x0001e2000c10190e */
[----:B------:R-:W-:Y:S01]  /*3d40*/  FADD R17, R2, R14 ;  /* 0x0000000e02117221 */ /* 0x000fe20000000000 */
[----:B------:R-:W-:-:S02]  /*3d50*/  FADD R14, R3, R15 ;  /* 0x0000000f030e7221 */ /* 0x000fc40000000000 */
[----:B0-----:R-:W4:Y:S01]  /*3d60*/  LDG.E.CONSTANT R23, desc[UR14][R20.64+0x64] ;  /* 0x0000640e14177981 */ /* 0x001f22000c1e9900 */
[----:B--2---:R-:W-:-:S03]  /*3d70*/  FADD R28, R24, R17 ;  /* 0x00000011181c7221 */ /* 0x004fc60000000000 */
[----:B------:R-:W2:Y:S01]  /*3d80*/  LDG.E.CONSTANT R24, desc[UR14][R20.64+0x60] ;  /* 0x0000600e14187981 */ /* 0x000ea2000c1e9900 */
[----:B---3--:R-:W-:-:S03]  /*3d90*/  FADD R12, R4, R12 ;  /* 0x0000000c040c7221 */ /* 0x008fc60000000000 */
[----:B------:R-:W3:Y:S01]  /*3da0*/  LDL.64 R16, [R11+0x20] ;  /* 0x000020000b107983 */ /* 0x000ee20000100a00 */
[----:B------:R-:W-:-:S03]  /*3db0*/  FADD R25, R25, R14 ;  /* 0x0000000e19197221 */ /* 0x000fc60000000000 */
[----:B------:R-:W3:Y:S01]  /*3dc0*/  LDL.64 R14, [R11+0x28] ;  /* 0x000028000b0e7983 */ /* 0x000ee20000100a00 */
[----:B----4-:R-:W-:-:S03]  /*3dd0*/  FADD R27, R22, R12 ;  /* 0x0000000c161b7221 */ /* 0x010fc60000000000 */
[----:B------:R-:W4:Y:S04]  /*3de0*/  LDG.E.CONSTANT R22, desc[UR14][R20.64+0x68] ;  /* 0x0000680e14167981 */ /* 0x000f28000c1e9900 */
[----:B------:R-:W4:Y:S01]  /*3df0*/  LDG.E.CONSTANT R12, desc[UR14][R20.64+0xb4] ;  /* 0x0000b40e140c7981 */ /* 0x000f22000c1e9900 */
[----:B------:R-:W-:-:S03]  /*3e00*/  FADD R13, R5, R13 ;  /* 0x0000000d050d7221 */ /* 0x000fc60000000000 */
[----:B------:R-:W-:Y:S04]  /*3e10*/  STG.E desc[UR14][R18.64+0x4], R29 ;  /* 0x0000041d12007986 */ /* 0x000fe8000c10190e */
[----:B------:R-:W-:Y:S04]  /*3e20*/  STG.E desc[UR14][R18.64+0x54], R28 ;  /* 0x0000541c12007986 */ /* 0x000fe8000c10190e */
[----:B------:R-:W-:Y:S04]  /*3e30*/  STG.E desc[UR14][R18.64+0x58], R25 ;  /* 0x0000581912007986 */ /* 0x000fe8000c10190e */
[----:B------:R0:W-:Y:S04]  /*3e40*/  STG.E desc[UR14][R18.64+0x5c], R27 ;  /* 0x00005c1b12007986 */ /* 0x0001e8000c10190e */
[----:B------:R1:W-:Y:S04]  /*3e50*/  STG.E desc[UR14][R18.64+0x8], R26 ;  /* 0x0000081a12007986 */ /* 0x0003e8000c10190e */
[----:B0-----:R-:W4:Y:S04]  /*3e60*/  LDG.E.CONSTANT R27, desc[UR14][R20.64+0xb8] ;  /* 0x0000b80e141b7981 */ /* 0x001f28000c1e9900 */
[----:B-1----:R-:W4:Y:S01]  /*3e70*/  LDG.E.CONSTANT R26, desc[UR14][R20.64+0xc8] ;  /* 0x0000c80e141a7981 */ /* 0x002f22000c1e9900 */
[----:B--2---:R-:W-:-:S03]  /*3e80*/  FADD R29, R24, R13 ;  /* 0x0000000d181d7221 */ /* 0x004fc60000000000 */
[----:B------:R-:W2:Y:S01]  /*3e90*/  LDG.E.CONSTANT R24, desc[UR14][R20.64+0xbc] ;  /* 0x0000bc0e14187981 */ /* 0x000ea2000c1e9900 */
[----:B---3--:R-:W-:Y:S01]  /*3ea0*/  FADD R16, R6, R16 ;  /* 0x0000001006107221 */ /* 0x008fe20000000000 */
[----:B------:R-:W-:-:S03]  /*3eb0*/  FADD R17, R7, R17 ;  /* 0x0000001107117221 */ /* 0x000fc60000000000 */
[----:B------:R-:W-:Y:S01]  /*3ec0*/  FADD R23, R23, R16 ;  /* 0x0000001017177221 */ /* 0x000fe20000000000 */
[----:B------:R-:W-:Y:S02]  /*3ed0*/  FADD R13, R2, R14 ;  /* 0x0000000e020d7221 */ /* 0x000fe40000000000 */
[----:B------:R-:W3:Y:S01]  /*3ee0*/  LDG.E.CONSTANT R14, desc[UR14][R20.64+0xc4] ;  /* 0x0000c40e140e7981 */ /* 0x000ee2000c1e9900 */
[----:B----4-:R-:W-:-:S03]  /*3ef0*/  FADD R25, R22, R17 ;  /* 0x0000001116197221 */ /* 0x010fc60000000000 */
[----:B------:R-:W4:Y:S01]  /*3f00*/  LDL.64 R16, [R11+0x38] ;  /* 0x000038000b107983 */ /* 0x000f220000100a00 */
[----:B------:R-:W-:-:S03]  /*3f10*/  FADD R28, R12, R13 ;  /* 0x0000000d0c1c7221 */ /* 0x000fc60000000000 */
[----:B------:R0:W2:Y:S04]  /*3f20*/  LDL.64 R12, [R11+0x30] ;  /* 0x000030000b0c7983 */ /* 0x0000a80000100a00 */
[----:B------:R-:W3:Y:S01]  /*3f30*/  LDG.E.CONSTANT R22, desc[UR14][R20.64+0xc0] ;  /* 0x0000c00e14167981 */ /* 0x000ee2000c1e9900 */
[----:B------:R-:W-:-:S03]  /*3f40*/  FADD R15, R3, R15 ;  /* 0x0000000f030f7221 */ /* 0x000fc60000000000 */
[----:B------:R4:W-:Y:S04]  /*3f50*/  STG.E desc[UR14][R18.64+0x60], R29 ;  /* 0x0000601d12007986 */ /* 0x0009e8000c10190e */
[----:B------:R1:W-:Y:S04]  /*3f60*/  STG.E desc[UR14][R18.64+0x64], R23 ;  /* 0x0000641712007986 */ /* 0x0003e8000c10190e */
[----:B------:R1:W-:Y:S01]  /*3f70*/  STG.E desc[UR14][R18.64+0x68], R25 ;  /* 0x0000681912007986 */ /* 0x0003e2000c10190e */
[----:B------:R-:W-:-:S03]  /*3f80*/  FADD R15, R27, R15 ;  /* 0x0000000f1b0f7221 */ /* 0x000fc60000000000 */
[----:B------:R1:W-:Y:S04]  /*3f90*/  STG.E desc[UR14][R18.64+0xb4], R28 ;  /* 0x0000b41c12007986 */ /* 0x0003e8000c10190e */
[----:B------:R1:W-:Y:S01]  /*3fa0*/  STG.E desc[UR14][R18.64+0xb8], R15 ;  /* 0x0000b80f12007986 */ /* 0x0003e2000c10190e */
[----:B------:R-:W-:-:S04]  /*3fb0*/  UIADD3 UR4, UPT, UPT, UR4, 0x1, URZ ;  /* 0x0000000104047890 */ /* 0x000fc8000fffe0ff */
[----:B------:R-:W-:Y:S01]  /*3fc0*/  UISETP.NE.AND UP0, UPT, UR4, 0xf, UPT ;  /* 0x0000000f0400788c */ /* 0x000fe2000bf05270 */
[----:B0-----:R-:W-:Y:S02]  /*3fd0*/  IADD3 R11, PT, PT, R11, 0x78, RZ ;  /* 0x000000780b0b7810 */ /* 0x001fe40007ffe0ff */
[----:B------:R-:W-:Y:S01]  /*3fe0*/  IADD3 R10, PT, PT, R10, 0x5a0, RZ ;  /* 0x000005a00a0a7810 */ /* 0x000fe20007ffe0ff */
[----:B----4-:R-:W-:Y:S01]  /*3ff0*/  FADD R29, R6, R16 ;  /* 0x00000010061d7221 */ /* 0x010fe20000000000 */
[----:B------:R-:W-:Y:S01]  /*4000*/  FADD R17, R7, R17 ;  /* 0x0000001107117221 */ /* 0x000fe20000000000 */
[----:B--2---:R-:W-:Y:S01]  /*4010*/  FADD R27, R4, R12 ;  /* 0x0000000c041b7221 */ /* 0x004fe20000000000 */
[----:B------:R-:W-:Y:S01]  /*4020*/  FADD R13, R5, R13 ;  /* 0x0000000d050d7221 */ /* 0x000fe20000000000 */
[----:B---3--:R-:W-:Y:S01]  /*4030*/  FADD R29, R14, R29 ;  /* 0x0000001d0e1d7221 */ /* 0x008fe20000000000 */
[----:B------:R-:W-:Y:S01]  /*4040*/  FADD R17, R26, R17 ;  /* 0x000000111a117221 */ /* 0x000fe20000000000 */
[----:B------:R-:W-:Y:S01]  /*4050*/  FADD R27, R24, R27 ;  /* 0x0000001b181b7221 */ /* 0x000fe20000000000 */
[----:B------:R-:W-:-:S02]  /*4060*/  FADD R13, R22, R13 ;  /* 0x0000000d160d7221 */ /* 0x000fc40000000000 */
[----:B------:R1:W-:Y:S04]  /*4070*/  STG.E desc[UR14][R18.64+0xc4], R29 ;  /* 0x0000c41d12007986 */ /* 0x0003e8000c10190e */
[----:B------:R1:W-:Y:S04]  /*4080*/  STG.E desc[UR14][R18.64+0xbc], R27 ;  /* 0x0000bc1b12007986 */ /* 0x0003e8000c10190e */
[----:B------:R1:W-:Y:S04]  /*4090*/  STG.E desc[UR14][R18.64+0xc0], R13 ;  /* 0x0000c00d12007986 */ /* 0x0003e8000c10190e */
[----:B------:R1:W-:Y:S01]  /*40a0*/  STG.E desc[UR14][R18.64+0xc8], R17 ;  /* 0x0000c81112007986 */ /* 0x0003e2000c10190e */
[----:B------:R-:W-:Y:S05]  /*40b0*/  BRA.U UP0, `(.L_x_10) ;  /* 0xfffffff500b87547 */ /* 0x000fea000b83ffff */
[----:B------:R-:W-:Y:S05]  /*40c0*/  @P0 BRA `(.L_x_11) ;  /* 0xfffffff400a00947 */ /* 0x000fea000383ffff */
[----:B------:R-:W-:Y:S05]  /*40d0*/  EXIT ;  /* 0x000000000000794d */ /* 0x000fea0003800000 */
.L_x_12:
[----:B------:R-:W-:-:S00]  /*40e0*/  BRA `(.L_x_12) ;  /* 0xfffffffc00fc7947 */ /* 0x000fc0000383ffff */
[----:B------:R-:W-:-:S00]  /*40f0*/  NOP ;  /* 0x0000000000007918 */ /* 0x000fc00000000000 */
        /* <DEDUP_REMOVED lines=8> */
.L_x_13:


//--------------------- .nv.shared.my_kernel_kernel0 --------------------------
	.section	.nv.shared.my_kernel_kernel0,"aw",@nobits
	.sectionflags	@""
	.align	4
.nv.shared.my_kernel_kernel0:
	.zero		44368


//--------------------- .nv.shared.reserved.0     --------------------------
	.section	.nv.shared.reserved.0,"aw",@nobits
	.weak		__nv_reservedSMEM_offset_0_alias
	.size		__nv_reservedSMEM_offset_0_alias, 0, 64
	.other		__nv_reservedSMEM_offset_0_alias,@"STO_CUDA_RESERVED_SHARED STV_DEFAULT"
__nv_reservedSMEM_offset_0_alias:
	.zero		0
	.zero		64


//--------------------- .nv.constant0.my_kernel_kernel0 --------------------------
	.section	.nv.constant0.my_kernel_kernel0,"a",@progbits
	.sectionflags	@""
	.align	4
.nv.constant0.my_kernel_kernel0:
	.zero		936


//--------------------- SYMBOLS --------------------------

	.type		.nv.reservedSmem.offset0,@object
	.size		.nv.reservedSmem.offset0,0x4
	.type		.nv.reservedSmem.cap,@object
	.size		.nv.reservedSmem.cap,0x4
